	.target	sm_100a

	.elftype	@"ET_EXEC"


//--------------------- .note.nv.tkinfo           --------------------------
	.section	.note.nv.tkinfo,"",@"SHT_NOTE"
	.sectionflags	@"SHF_NOTE_NV_TKINFO"
	.tkinfo
        /*0018*/ 	.word	0x00000002
        /*0030*/ 	.string	""
        /*0030*/ 	.string	"ptxas"
        /*0030*/ 	.string	"Cuda compilation tools, release 13.0, V13.0.88"
        /*0030*/ 	.string	"Build cuda_13.0.r13.0/compiler.36424714_0"
        /*0030*/ 	.string	"-arch sm_100a -m 64 "



//--------------------- .note.nv.cuinfo           --------------------------
	.section	.note.nv.cuinfo,"",@"SHT_NOTE"
	.sectionflags	@"SHF_NOTE_NV_CUINFO"
        /*0018*/ 	.short	0x0002
        /*001a*/ 	.short	0x0064
        /*001c*/ 	.short	0x0082
	.zero		2


//--------------------- .nv.info                  --------------------------
	.section	.nv.info,"",@"SHT_CUDA_INFO"
	.align	4


	//----- nvinfo : EIATTR_REGCOUNT
	.align		4
        /*0000*/ 	.byte	0x04, 0x2f
        /*0002*/ 	.short	(.L_19 - .L_18)
	.align		4
.L_18:
        /*0004*/ 	.word	index@(_ZN7cutlass13device_kernelINS_4gemm6kernel13GemmUniversalIN4cute5tupleIJiiiiEEENS1_10collective13CollectiveMmaINS1_35MainloopSm100TmaUmmaWarpSpecializedILi3ELi2ELi4ENS5_IJNS4_1CILi2EEESB_NSA_ILi1EEEEEEEENS5_IJNSA_ILi128EEESF_SF_EEENS_10tfloat32_tENS5_IJlSC_lEEESH_SI_NS4_8TiledMMAINS4_8MMA_AtomIJNS4_23SM100_MMA_TF32_2x1SM_SSISH_SH_fLi128ELi128ELNS4_4UMMA5MajorE0ELSN_0ELNSM_7ScaleInE0ELSO_0EEEEEENS4_6LayoutINS5_IJSC_SC_SC_EEENS5_IJNSA_ILi0EEEST_ST_EEEEENS5_IJNS4_10UnderscoreESW_SW_EEEEENS4_28SM100_TMA_2SM_LOAD_MULTICASTENS4_14ComposedLayoutINS4_7SwizzleILi3ELi4ELi3EEENS4_18smem_ptr_flag_bitsILi32EEENSR_INS5_IJNSA_ILi8EEENSA_ILi32EEEEEENS5_IJS16_SC_EEEEEEEvNS4_8identityENS4_18SM100_TMA_2SM_LOADES1A_vS1B_EENS_8epilogue10collective18CollectiveEpilogueINS1E_23Sm100TmaWarpSpecializedILi4ELi2ELi16ELb1ELb0EEEJNS5_IJNSA_ILi64EEESF_SF_EEENS5_IJNSR_IS1J_SC_EENSR_INS5_IJNSA_ILi16EEESB_EEENS5_IJSC_S1J_EEEEEEEESH_SI_SH_SI_NS1E_6fusion15FusionCallbacksIS1I_NS1R_17LinearCombinationISH_fSH_fLNS_15FloatRoundStyleE2EEES1K_S1Q_JEEENS4_5SM1004TMEM4LOAD26SM100_TMEM_LOAD_32dp32b16xENS4_13SM90_TMA_LOADENS10_INS11_ILi2ELi4ELi3EEES14_NSR_INS5_IJS15_S1M_EEENS5_IJS1M_SC_EEEEEEENS4_39AutoVectorizingCopyWithAssumedAlignmentILi128EEENS4_14SM90_TMA_STOREES26_S28_S28_EEEvvEEEEvNT_6ParamsE)
        /*0008*/ 	.word	0x00000050


	//----- nvinfo : EIATTR_FRAME_SIZE
	.align		4
.L_19:
        /*000c*/ 	.byte	0x04, 0x11
        /*000e*/ 	.short	(.L_21 - .L_20)
	.align		4
.L_20:
        /*0010*/ 	.word	index@($__internal_2_$__cuda_sm10x_tcgen05_guardrail_trap_unallocated_columns_being_dealloced)
        /*0014*/ 	.word	0x00000000


	//----- nvinfo : EIATTR_FRAME_SIZE
	.align		4
.L_21:
        /*0018*/ 	.byte	0x04, 0x11
        /*001a*/ 	.short	(.L_23 - .L_22)
	.align		4
.L_22:
        /*001c*/ 	.word	index@($__internal_1_$__cuda_sm10x_tcgen05_guardrail_trap_phase_invalid_during_alloc)
        /*0020*/ 	.word	0x00000000


	//----- nvinfo : EIATTR_FRAME_SIZE
	.align		4
.L_23:
        /*0024*/ 	.byte	0x04, 0x11
        /*0026*/ 	.short	(.L_25 - .L_24)
	.align		4
.L_24:
        /*0028*/ 	.word	index@($__internal_0_$__cuda_sm10x_tcgen05_guardrail_trap_col_being_dealloced_not_returned_by_alloc)
        /*002c*/ 	.word	0x00000000


	//----- nvinfo : EIATTR_FRAME_SIZE
	.align		4
.L_25:
        /*0030*/ 	.byte	0x04, 0x11
        /*0032*/ 	.short	(.L_27 - .L_26)
	.align		4
.L_26:
        /*0034*/ 	.word	index@(_ZN7cutlass13device_kernelINS_4gemm6kernel13GemmUniversalIN4cute5tupleIJiiiiEEENS1_10collective13CollectiveMmaINS1_35MainloopSm100TmaUmmaWarpSpecializedILi3ELi2ELi4ENS5_IJNS4_1CILi2EEESB_NSA_ILi1EEEEEEEENS5_IJNSA_ILi128EEESF_SF_EEENS_10tfloat32_tENS5_IJlSC_lEEESH_SI_NS4_8TiledMMAINS4_8MMA_AtomIJNS4_23SM100_MMA_TF32_2x1SM_SSISH_SH_fLi128ELi128ELNS4_4UMMA5MajorE0ELSN_0ELNSM_7ScaleInE0ELSO_0EEEEEENS4_6LayoutINS5_IJSC_SC_SC_EEENS5_IJNSA_ILi0EEEST_ST_EEEEENS5_IJNS4_10UnderscoreESW_SW_EEEEENS4_28SM100_TMA_2SM_LOAD_MULTICASTENS4_14ComposedLayoutINS4_7SwizzleILi3ELi4ELi3EEENS4_18smem_ptr_flag_bitsILi32EEENSR_INS5_IJNSA_ILi8EEENSA_ILi32EEEEEENS5_IJS16_SC_EEEEEEEvNS4_8identityENS4_18SM100_TMA_2SM_LOADES1A_vS1B_EENS_8epilogue10collective18CollectiveEpilogueINS1E_23Sm100TmaWarpSpecializedILi4ELi2ELi16ELb1ELb0EEEJNS5_IJNSA_ILi64EEESF_SF_EEENS5_IJNSR_IS1J_SC_EENSR_INS5_IJNSA_ILi16EEESB_EEENS5_IJSC_S1J_EEEEEEEESH_SI_SH_SI_NS1E_6fusion15FusionCallbacksIS1I_NS1R_17LinearCombinationISH_fSH_fLNS_15FloatRoundStyleE2EEES1K_S1Q_JEEENS4_5SM1004TMEM4LOAD26SM100_TMEM_LOAD_32dp32b16xENS4_13SM90_TMA_LOADENS10_INS11_ILi2ELi4ELi3EEES14_NSR_INS5_IJS15_S1M_EEENS5_IJS1M_SC_EEEEEEENS4_39AutoVectorizingCopyWithAssumedAlignmentILi128EEENS4_14SM90_TMA_STOREES26_S28_S28_EEEvvEEEEvNT_6ParamsE)
        /*0038*/ 	.word	0x00000000


	//----- nvinfo : EIATTR_MIN_STACK_SIZE
	.align		4
.L_27:
        /*003c*/ 	.byte	0x04, 0x12
        /*003e*/ 	.short	(.L_29 - .L_28)
	.align		4
.L_28:
        /*0040*/ 	.word	index@(_ZN7cutlass13device_kernelINS_4gemm6kernel13GemmUniversalIN4cute5tupleIJiiiiEEENS1_10collective13CollectiveMmaINS1_35MainloopSm100TmaUmmaWarpSpecializedILi3ELi2ELi4ENS5_IJNS4_1CILi2EEESB_NSA_ILi1EEEEEEEENS5_IJNSA_ILi128EEESF_SF_EEENS_10tfloat32_tENS5_IJlSC_lEEESH_SI_NS4_8TiledMMAINS4_8MMA_AtomIJNS4_23SM100_MMA_TF32_2x1SM_SSISH_SH_fLi128ELi128ELNS4_4UMMA5MajorE0ELSN_0ELNSM_7ScaleInE0ELSO_0EEEEEENS4_6LayoutINS5_IJSC_SC_SC_EEENS5_IJNSA_ILi0EEEST_ST_EEEEENS5_IJNS4_10UnderscoreESW_SW_EEEEENS4_28SM100_TMA_2SM_LOAD_MULTICASTENS4_14ComposedLayoutINS4_7SwizzleILi3ELi4ELi3EEENS4_18smem_ptr_flag_bitsILi32EEENSR_INS5_IJNSA_ILi8EEENSA_ILi32EEEEEENS5_IJS16_SC_EEEEEEEvNS4_8identityENS4_18SM100_TMA_2SM_LOADES1A_vS1B_EENS_8epilogue10collective18CollectiveEpilogueINS1E_23Sm100TmaWarpSpecializedILi4ELi2ELi16ELb1ELb0EEEJNS5_IJNSA_ILi64EEESF_SF_EEENS5_IJNSR_IS1J_SC_EENSR_INS5_IJNSA_ILi16EEESB_EEENS5_IJSC_S1J_EEEEEEEESH_SI_SH_SI_NS1E_6fusion15FusionCallbacksIS1I_NS1R_17LinearCombinationISH_fSH_fLNS_15FloatRoundStyleE2EEES1K_S1Q_JEEENS4_5SM1004TMEM4LOAD26SM100_TMEM_LOAD_32dp32b16xENS4_13SM90_TMA_LOADENS10_INS11_ILi2ELi4ELi3EEES14_NSR_INS5_IJS15_S1M_EEENS5_IJS1M_SC_EEEEEEENS4_39AutoVectorizingCopyWithAssumedAlignmentILi128EEENS4_14SM90_TMA_STOREES26_S28_S28_EEEvvEEEEvNT_6ParamsE)
        /*0044*/ 	.word	0x00000000
.L_29:


//--------------------- .nv.compat                --------------------------
	.section	.nv.compat,"",@"SHT_CUDA_COMPAT_INFO"
	.align	4
        /*0000*/ 	.byte	0x02, 0x09, 0x01, 0x00, 0x02, 0x02, 0x02, 0x00, 0x02, 0x05, 0x05, 0x00, 0x03, 0x07, 0x01, 0x01
        /*0010*/ 	.byte	0x02, 0x03, 0x01, 0x00, 0x02, 0x06, 0x01, 0x00, 0x04, 0x0b, 0x08, 0x00, 0x09, 0x00, 0x00, 0x00
        /*0020*/ 	.byte	0x00, 0x00, 0x00, 0x00


//--------------------- .nv.info._ZN7cutlass13device_kernelINS_4gemm6kernel13GemmUniversalIN4cute5tupleIJiiiiEEENS1_10collective13CollectiveMmaINS1_35MainloopSm100TmaUmmaWarpSpecializedILi3ELi2ELi4ENS5_IJNS4_1CILi2EEESB_NSA_ILi1EEEEEEEENS5_IJNSA_ILi128EEESF_SF_EEENS_10tfloat32_tENS5_IJlSC_lEEESH_SI_NS4_8TiledMMAINS4_8MMA_AtomIJNS4_23SM100_MMA_TF32_2x1SM_SSISH_SH_fLi128ELi128ELNS4_4UMMA5MajorE0ELSN_0ELNSM_7ScaleInE0ELSO_0EEEEEENS4_6LayoutINS5_IJSC_SC_SC_EEENS5_IJNSA_ILi0EEEST_ST_EEEEENS5_IJNS4_10UnderscoreESW_SW_EEEEENS4_28SM100_TMA_2SM_LOAD_MULTICASTENS4_14ComposedLayoutINS4_7SwizzleILi3ELi4ELi3EEENS4_18smem_ptr_flag_bitsILi32EEENSR_INS5_IJNSA_ILi8EEENSA_ILi32EEEEEENS5_IJS16_SC_EEEEEEEvNS4_8identityENS4_18SM100_TMA_2SM_LOADES1A_vS1B_EENS_8epilogue10collective18CollectiveEpilogueINS1E_23Sm100TmaWarpSpecializedILi4ELi2ELi16ELb1ELb0EEEJNS5_IJNSA_ILi64EEESF_SF_EEENS5_IJNSR_IS1J_SC_EENSR_INS5_IJNSA_ILi16EEESB_EEENS5_IJSC_S1J_EEEEEEEESH_SI_SH_SI_NS1E_6fusion15FusionCallbacksIS1I_NS1R_17LinearCombinationISH_fSH_fLNS_15FloatRoundStyleE2EEES1K_S1Q_JEEENS4_5SM1004TMEM4LOAD26SM100_TMEM_LOAD_32dp32b16xENS4_13SM90_TMA_LOADENS10_INS11_ILi2ELi4ELi3EEES14_NSR_INS5_IJS15_S1M_EEENS5_IJS1M_SC_EEEEEEENS4_39AutoVectorizingCopyWithAssumedAlignmentILi128EEENS4_14SM90_TMA_STOREES26_S28_S28_EEEvvEEEEvNT_6ParamsE --------------------------
	.section	.nv.info._ZN7cutlass13device_kernelINS_4gemm6kernel13GemmUniversalIN4cute5tupleIJiiiiEEENS1_10collective13CollectiveMmaINS1_35MainloopSm100TmaUmmaWarpSpecializedILi3ELi2ELi4ENS5_IJNS4_1CILi2EEESB_NSA_ILi1EEEEEEEENS5_IJNSA_ILi128EEESF_SF_EEENS_10tfloat32_tENS5_IJlSC_lEEESH_SI_NS4_8TiledMMAINS4_8MMA_AtomIJNS4_23SM100_MMA_TF32_2x1SM_SSISH_SH_fLi128ELi128ELNS4_4UMMA5MajorE0ELSN_0ELNSM_7ScaleInE0ELSO_0EEEEEENS4_6LayoutINS5_IJSC_SC_SC_EEENS5_IJNSA_ILi0EEEST_ST_EEEEENS5_IJNS4_10UnderscoreESW_SW_EEEEENS4_28SM100_TMA_2SM_LOAD_MULTICASTENS4_14ComposedLayoutINS4_7SwizzleILi3ELi4ELi3EEENS4_18smem_ptr_flag_bitsILi32EEENSR_INS5_IJNSA_ILi8EEENSA_ILi32EEEEEENS5_IJS16_SC_EEEEEEEvNS4_8identityENS4_18SM100_TMA_2SM_LOADES1A_vS1B_EENS_8epilogue10collective18CollectiveEpilogueINS1E_23Sm100TmaWarpSpecializedILi4ELi2ELi16ELb1ELb0EEEJNS5_IJNSA_ILi64EEESF_SF_EEENS5_IJNSR_IS1J_SC_EENSR_INS5_IJNSA_ILi16EEESB_EEENS5_IJSC_S1J_EEEEEEEESH_SI_SH_SI_NS1E_6fusion15FusionCallbacksIS1I_NS1R_17LinearCombinationISH_fSH_fLNS_15FloatRoundStyleE2EEES1K_S1Q_JEEENS4_5SM1004TMEM4LOAD26SM100_TMEM_LOAD_32dp32b16xENS4_13SM90_TMA_LOADENS10_INS11_ILi2ELi4ELi3EEES14_NSR_INS5_IJS15_S1M_EEENS5_IJS1M_SC_EEEEEEENS4_39AutoVectorizingCopyWithAssumedAlignmentILi128EEENS4_14SM90_TMA_STOREES26_S28_S28_EEEvvEEEEvNT_6ParamsE,"",@"SHT_CUDA_INFO"
	.sectionflags	@""
	.align	4


	//----- nvinfo : EIATTR_CUDA_API_VERSION
	.align		4
        /*0000*/ 	.byte	0x04, 0x37
        /*0002*/ 	.short	(.L_31 - .L_30)
.L_30:
        /*0004*/ 	.word	0x00000082


	//----- nvinfo : EIATTR_KPARAM_INFO
	.align		4
.L_31:
        /*0008*/ 	.byte	0x04, 0x17
        /*000a*/ 	.short	(.L_33 - .L_32)
.L_32:
        /*000c*/ 	.word	0x00000000
        /*0010*/ 	.short	0x0000
        /*0012*/ 	.short	0x0000
        /*0014*/ 	.byte	0x00, 0xf0, 0x01, 0x20


	//----- nvinfo : EIATTR_AT_ENTRY_FRAGMENTS
	.align		4
.L_33:
        /*0018*/ 	.byte	0x04, 0x4f
        /*001a*/ 	.short	(.L_35 - .L_34)


	//   ....[0]....
.L_34:
        /*001c*/ 	.word	0x00000007


	//----- nvinfo : EIATTR_RESERVED_SMEM_USED
	.align		4
.L_35:
        /*0020*/ 	.byte	0x01, 0x41
	.zero		2


	//----- nvinfo : EIATTR_SPARSE_MMA_MASK
	.align		4
        /*0024*/ 	.byte	0x03, 0x50
        /*0026*/ 	.short	0x0000


	//----- nvinfo : EIATTR_TCGEN05_2CTA_USED
	.align		4
        /*0028*/ 	.byte	0x01, 0x52
	.zero		2


	//----- nvinfo : EIATTR_MAXREG_COUNT
	.align		4
        /*002c*/ 	.byte	0x03, 0x1b
        /*002e*/ 	.short	0x00ff


	//----- nvinfo : EIATTR_NUM_BARRIERS
	.align		4
        /*0030*/ 	.byte	0x02, 0x4c
        /*0032*/ 	.byte	0x07
	.zero		1


	//----- nvinfo : EIATTR_EXTERNS
	.align		4
        /*0034*/ 	.byte	0x04, 0x0f
        /*0036*/ 	.short	(.L_37 - .L_36)


	//   ....[0]....
	.align		4
.L_36:
        /*0038*/ 	.word	index@(__assertfail)


	//----- nvinfo : EIATTR_MERCURY_ISA_VERSION
	.align		4
.L_37:
        /*003c*/ 	.byte	0x03, 0x5f
        /*003e*/ 	.short	0x0101


	//----- nvinfo : EIATTR_INT_WARP_WIDE_INSTR_OFFSETS
	.align		4
        /*0040*/ 	.byte	0x04, 0x31
        /*0042*/ 	.short	(.L_39 - .L_38)


	//   ....[0]....
.L_38:
        /*0044*/ 	.word	0x00000d80


	//   ....[1]....
        /*0048*/ 	.word	0x00000e20


	//   ....[2]....
        /*004c*/ 	.word	0x00004d30


	//   ....[3]....
        /*0050*/ 	.word	0x00004d50


	//   ....[4]....
        /*0054*/ 	.word	0x00004d80


	//   ....[5]....
        /*0058*/ 	.word	0x000058c0


	//   ....[6]....
        /*005c*/ 	.word	0x00005960


	//   ....[7]....
        /*0060*/ 	.word	0x00005a20


	//   ....[8]....
        /*0064*/ 	.word	0x00005a90


	//   ....[9]....
        /*0068*/ 	.word	0x00005b50


	//   ....[10]....
        /*006c*/ 	.word	0x00005c00


	//   ....[11]....
        /*0070*/ 	.word	0x00005c70


	//   ....[12]....
        /*0074*/ 	.word	0x00005d30


	//   ....[13]....
        /*0078*/ 	.word	0x00005dd0


	//   ....[14]....
        /*007c*/ 	.word	0x00005e70


	//   ....[15]....
        /*0080*/ 	.word	0x00005f60


	//   ....[16]....
        /*0084*/ 	.word	0x00006040


	//----- nvinfo : EIATTR_COOP_GROUP_MASK_REGIDS
	.align		4
.L_39:
        /*0088*/ 	.byte	0x04, 0x29
        /*008a*/ 	.short	(.L_41 - .L_40)


	//   ....[0]....
.L_40:
        /*008c*/ 	.word	0xffffffff


	//   ....[1]....
        /*0090*/ 	.word	0xffffffff


	//   ....[2]....
        /*0094*/ 	.word	0xffffffff


	//   ....[3]....
        /*0098*/ 	.word	0xffffffff


	//   ....[4]....
        /*009c*/ 	.word	0xffffffff


	//   ....[5]....
        /*00a0*/ 	.word	0xffffffff


	//   ....[6]....
        /*00a4*/ 	.word	0xffffffff


	//   ....[7]....
        /*00a8*/ 	.word	0xffffffff


	//   ....[8]....
        /*00ac*/ 	.word	0xffffffff


	//   ....[9]....
        /*00b0*/ 	.word	0xffffffff


	//   ....[10]....
        /*00b4*/ 	.word	0xffffffff


	//   ....[11]....
        /*00b8*/ 	.word	0xffffffff


	//   ....[12]....
        /*00bc*/ 	.word	0xffffffff


	//   ....[13]....
        /*00c0*/ 	.word	0xffffffff


	//----- nvinfo : EIATTR_COOP_GROUP_INSTR_OFFSETS
	.align		4
.L_41:
        /*00c4*/ 	.byte	0x04, 0x28
        /*00c6*/ 	.short	(.L_43 - .L_42)


	//   ....[0]....
.L_42:
        /*00c8*/ 	.word	0x000000c0


	//   ....[1]....
        /*00cc*/ 	.word	0x00000540


	//   ....[2]....
        /*00d0*/ 	.word	0x000006f0


	//   ....[3]....
        /*00d4*/ 	.word	0x00000880


	//   ....[4]....
        /*00d8*/ 	.word	0x00000970


	//   ....[5]....
        /*00dc*/ 	.word	0x00000ad0


	//   ....[6]....
        /*00e0*/ 	.word	0x00000c60


	//   ....[7]....
        /*00e4*/ 	.word	0x00000ea0


	//   ....[8]....
        /*00e8*/ 	.word	0x00002700


	//   ....[9]....
        /*00ec*/ 	.word	0x00003540


	//   ....[10]....
        /*00f0*/ 	.word	0x00003a50


	//   ....[11]....
        /*00f4*/ 	.word	0x00003d00


	//   ....[12]....
        /*00f8*/ 	.word	0x00004c20


	//   ....[13]....
        /*00fc*/ 	.word	0x00004e40


	//----- nvinfo : EIATTR_VRC_CTA_INIT_COUNT
	.align		4
.L_43:
        /*0100*/ 	.byte	0x02, 0x4a
        /*0102*/ 	.byte	0x80
	.zero		1


	//----- nvinfo : EIATTR_SYSCALL_OFFSETS
	.align		4
        /*0104*/ 	.byte	0x04, 0x46
        /*0106*/ 	.short	(.L_45 - .L_44)


	//   ....[0]....
.L_44:
        /*0108*/ 	.word	0x00006bf0


	//   ....[1]....
        /*010c*/ 	.word	0x00006ce0


	//   ....[2]....
        /*0110*/ 	.word	0x00007480


	//   ....[3]....
        /*0114*/ 	.word	0x00007e50


	//   ....[4]....
        /*0118*/ 	.word	0x00008800


	//   ....[5]....
        /*011c*/ 	.word	0x000091b0


	//----- nvinfo : EIATTR_MBARRIER_INSTR_OFFSETS
	.align		4
.L_45:
        /*0120*/ 	.byte	0x04, 0x39
        /*0122*/ 	.short	(.L_47 - .L_46)


	//   ....[0]....
.L_46:
        /*0124*/ 	.word	0x00000680
        /*0128*/ 	.word	0x000000ff
        /*012c*/ 	.word	0x00000000
        /*0130*/ 	.short	0x0100
        /*0132*/ 	.byte	0x04
	.zero		1


	//   ....[1]....
        /*0134*/ 	.word	0x00000690
        /*0138*/ 	.word	0x000000ff
        /*013c*/ 	.word	0x00000018
        /*0140*/ 	.short	0x0100
        /*0142*/ 	.byte	0x04
	.zero		1


	//   ....[2]....
        /*0144*/ 	.word	0x000006a0
        /*0148*/ 	.word	0x000000ff
        /*014c*/ 	.word	0x00000008
        /*0150*/ 	.short	0x0100
        /*0152*/ 	.byte	0x04
	.zero		1


	//   ....[3]....
        /*0154*/ 	.word	0x000006b0
        /*0158*/ 	.word	0x000000ff
        /*015c*/ 	.word	0x00000020
        /*0160*/ 	.short	0x0100
        /*0162*/ 	.byte	0x04
	.zero		1


	//   ....[4]....
        /*0164*/ 	.word	0x000006c0
        /*0168*/ 	.word	0x000000ff
        /*016c*/ 	.word	0x00000010
        /*0170*/ 	.short	0x0100
        /*0172*/ 	.byte	0x04
	.zero		1


	//   ....[5]....
        /*0174*/ 	.word	0x000006d0
        /*0178*/ 	.word	0x000000ff
        /*017c*/ 	.word	0x00000028
        /*0180*/ 	.short	0x0100
        /*0182*/ 	.byte	0x04
	.zero		1


	//   ....[6]....
        /*0184*/ 	.word	0x000007f0
        /*0188*/ 	.word	0x000000ff
        /*018c*/ 	.word	0x00000030
        /*0190*/ 	.short	0x0100
        /*0192*/ 	.byte	0x04
	.zero		1


	//   ....[7]....
        /*0194*/ 	.word	0x00000800
        /*0198*/ 	.word	0x000000ff
        /*019c*/ 	.word	0x00000050
        /*01a0*/ 	.short	0x0100
        /*01a2*/ 	.byte	0x04
	.zero		1


	//   ....[8]....
        /*01a4*/ 	.word	0x00000810
        /*01a8*/ 	.word	0x000000ff
        /*01ac*/ 	.word	0x00000038
        /*01b0*/ 	.short	0x0100
        /*01b2*/ 	.byte	0x04
	.zero		1


	//   ....[9]....
        /*01b4*/ 	.word	0x00000820
        /*01b8*/ 	.word	0x000000ff
        /*01bc*/ 	.word	0x00000058
        /*01c0*/ 	.short	0x0100
        /*01c2*/ 	.byte	0x04
	.zero		1


	//   ....[10]....
        /*01c4*/ 	.word	0x00000830
        /*01c8*/ 	.word	0x000000ff
        /*01cc*/ 	.word	0x00000040
        /*01d0*/ 	.short	0x0100
        /*01d2*/ 	.byte	0x04
	.zero		1


	//   ....[11]....
        /*01d4*/ 	.word	0x00000840
        /*01d8*/ 	.word	0x000000ff
        /*01dc*/ 	.word	0x00000060
        /*01e0*/ 	.short	0x0100
        /*01e2*/ 	.byte	0x04
	.zero		1


	//   ....[12]....
        /*01e4*/ 	.word	0x00000850
        /*01e8*/ 	.word	0x000000ff
        /*01ec*/ 	.word	0x00000048
        /*01f0*/ 	.short	0x0100
        /*01f2*/ 	.byte	0x04
	.zero		1


	//   ....[13]....
        /*01f4*/ 	.word	0x00000860
        /*01f8*/ 	.word	0x000000ff
        /*01fc*/ 	.word	0x00000068
        /*0200*/ 	.short	0x0100
        /*0202*/ 	.byte	0x04
	.zero		1


	//   ....[14]....
        /*0204*/ 	.word	0x00000940
        /*0208*/ 	.word	0x000000ff
        /*020c*/ 	.word	0x00000070
        /*0210*/ 	.short	0x0100
        /*0212*/ 	.byte	0x06
	.zero		1


	//   ....[15]....
        /*0214*/ 	.word	0x00000950
        /*0218*/ 	.word	0x000000ff
        /*021c*/ 	.word	0x00000078
        /*0220*/ 	.short	0x0100
        /*0222*/ 	.byte	0x06
	.zero		1


	//   ....[16]....
        /*0224*/ 	.word	0x00000a80
        /*0228*/ 	.word	0x000000ff
        /*022c*/ 	.word	0x00000080
        /*0230*/ 	.short	0x0100
        /*0232*/ 	.byte	0x06
	.zero		1


	//   ....[17]....
        /*0234*/ 	.word	0x00000a90
        /*0238*/ 	.word	0x000000ff
        /*023c*/ 	.word	0x00000090
        /*0240*/ 	.short	0x0100
        /*0242*/ 	.byte	0x06
	.zero		1


	//   ....[18]....
        /*0244*/ 	.word	0x00000aa0
        /*0248*/ 	.word	0x000000ff
        /*024c*/ 	.word	0x00000088
        /*0250*/ 	.short	0x0100
        /*0252*/ 	.byte	0x06
	.zero		1


	//   ....[19]....
        /*0254*/ 	.word	0x00000ab0
        /*0258*/ 	.word	0x000000ff
        /*025c*/ 	.word	0x00000098
        /*0260*/ 	.short	0x0100
        /*0262*/ 	.byte	0x06
	.zero		1


	//   ....[20]....
        /*0264*/ 	.word	0x00000bd0
        /*0268*/ 	.word	0x000000ff
        /*026c*/ 	.word	0x000000a0
        /*0270*/ 	.short	0x0100
        /*0272*/ 	.byte	0x04
	.zero		1


	//   ....[21]....
        /*0274*/ 	.word	0x00000be0
        /*0278*/ 	.word	0x000000ff
        /*027c*/ 	.word	0x000000c0
        /*0280*/ 	.short	0x0100
        /*0282*/ 	.byte	0x04
	.zero		1


	//   ....[22]....
        /*0284*/ 	.word	0x00000bf0
        /*0288*/ 	.word	0x000000ff
        /*028c*/ 	.word	0x000000a8
        /*0290*/ 	.short	0x0100
        /*0292*/ 	.byte	0x04
	.zero		1


	//   ....[23]....
        /*0294*/ 	.word	0x00000c00
        /*0298*/ 	.word	0x000000ff
        /*029c*/ 	.word	0x000000c8
        /*02a0*/ 	.short	0x0100
        /*02a2*/ 	.byte	0x04
	.zero		1


	//   ....[24]....
        /*02a4*/ 	.word	0x00000c10
        /*02a8*/ 	.word	0x000000ff
        /*02ac*/ 	.word	0x000000b0
        /*02b0*/ 	.short	0x0100
        /*02b2*/ 	.byte	0x04
	.zero		1


	//   ....[25]....
        /*02b4*/ 	.word	0x00000c20
        /*02b8*/ 	.word	0x000000ff
        /*02bc*/ 	.word	0x000000d0
        /*02c0*/ 	.short	0x0100
        /*02c2*/ 	.byte	0x04
	.zero		1


	//   ....[26]....
        /*02c4*/ 	.word	0x00000c30
        /*02c8*/ 	.word	0x000000ff
        /*02cc*/ 	.word	0x000000b8
        /*02d0*/ 	.short	0x0100
        /*02d2*/ 	.byte	0x04
	.zero		1


	//   ....[27]....
        /*02d4*/ 	.word	0x00000c40
        /*02d8*/ 	.word	0x000000ff
        /*02dc*/ 	.word	0x000000d8
        /*02e0*/ 	.short	0x0100
        /*02e2*/ 	.byte	0x04
	.zero		1


	//   ....[28]....
        /*02e4*/ 	.word	0x00000d30
        /*02e8*/ 	.word	0x000000ff
        /*02ec*/ 	.word	0x000000e0
        /*02f0*/ 	.short	0x0100
        /*02f2*/ 	.byte	0x04
	.zero		1


	//   ....[29]....
        /*02f4*/ 	.word	0x00000d40
        /*02f8*/ 	.word	0x000000ff
        /*02fc*/ 	.word	0x000000f0
        /*0300*/ 	.short	0x0100
        /*0302*/ 	.byte	0x04
	.zero		1


	//   ....[30]....
        /*0304*/ 	.word	0x00000d50
        /*0308*/ 	.word	0x000000ff
        /*030c*/ 	.word	0x000000e8
        /*0310*/ 	.short	0x0100
        /*0312*/ 	.byte	0x04
	.zero		1


	//   ....[31]....
        /*0314*/ 	.word	0x00000d60
        /*0318*/ 	.word	0x000000ff
        /*031c*/ 	.word	0x000000f8
        /*0320*/ 	.short	0x0100
        /*0322*/ 	.byte	0x04
	.zero		1


	//   ....[32]....
        /*0324*/ 	.word	0x00000e60
        /*0328*/ 	.word	0x000000ff
        /*032c*/ 	.word	0x00000100
        /*0330*/ 	.short	0x0100
        /*0332*/ 	.byte	0x06
	.zero		1


	//   ....[33]....
        /*0334*/ 	.word	0x00001a40
        /*0338*/ 	.word	0x00000003
        /*033c*/ 	.word	0x000000f0
        /*0340*/ 	.short	0x010a
        /*0342*/ 	.byte	0xff
	.zero		1


	//   ....[34]....
        /*0344*/ 	.word	0x00001a70
        /*0348*/ 	.word	0x00000003
        /*034c*/ 	.word	0x000000e0
        /*0350*/ 	.short	0x0101
        /*0352*/ 	.byte	0xff
	.zero		1


	//   ....[35]....
        /*0354*/ 	.word	0x00001b30
        /*0358*/ 	.word	0x000000ff
        /*035c*/ 	.word	0x00000018
        /*0360*/ 	.short	0x010a
        /*0362*/ 	.byte	0x04
	.zero		1


	//   ....[36]....
        /*0364*/ 	.word	0x00001c00
        /*0368*/ 	.word	0x000000ff
        /*036c*/ 	.word	0x00000018
        /*0370*/ 	.short	0x010a
        /*0372*/ 	.byte	0x06
	.zero		1


	//   ....[37]....
        /*0374*/ 	.word	0x00001d60
        /*0378*/ 	.word	0x000000ff
        /*037c*/ 	.word	0x00000018
        /*0380*/ 	.short	0x010a
        /*0382*/ 	.byte	0x04
	.zero		1


	//   ....[38]....
        /*0384*/ 	.word	0x00002140
        /*0388*/ 	.word	0x000000ff
        /*038c*/ 	.word	0x00000078
        /*0390*/ 	.short	0x0101
        /*0392*/ 	.byte	0x16
	.zero		1


	//   ....[39]....
        /*0394*/ 	.word	0x00002160
        /*0398*/ 	.word	0x000000ff
        /*039c*/ 	.word	0x00000018
        /*03a0*/ 	.short	0x010a
        /*03a2*/ 	.byte	0x04
	.zero		1


	//   ....[40]....
        /*03a4*/ 	.word	0x000021e0
        /*03a8*/ 	.word	0x000000ff
        /*03ac*/ 	.word	0x00000018
        /*03b0*/ 	.short	0x010a
        /*03b2*/ 	.byte	0x06
	.zero		1


	//   ....[41]....
        /*03b4*/ 	.word	0x00002320
        /*03b8*/ 	.word	0x000000ff
        /*03bc*/ 	.word	0x00000018
        /*03c0*/ 	.short	0x010a
        /*03c2*/ 	.byte	0x04
	.zero		1


	//   ....[42]....
        /*03c4*/ 	.word	0x00002730
        /*03c8*/ 	.word	0x00000003
        /*03cc*/ 	.word	0x00000080
        /*03d0*/ 	.short	0x010a
        /*03d2*/ 	.byte	0xff
	.zero		1


	//   ....[43]....
        /*03d4*/ 	.word	0x00002880
        /*03d8*/ 	.word	0x00000000
        /*03dc*/ 	.word	0x00000000
        /*03e0*/ 	.short	0x0101
        /*03e2*/ 	.byte	0xff
	.zero		1


	//   ....[44]....
        /*03e4*/ 	.word	0x00002e40
        /*03e8*/ 	.word	0x000000ff
        /*03ec*/ 	.word	0x00000000
        /*03f0*/ 	.short	0x010a
        /*03f2*/ 	.byte	0x04
	.zero		1


	//   ....[45]....
        /*03f4*/ 	.word	0x00002ed0
        /*03f8*/ 	.word	0x000000ff
        /*03fc*/ 	.word	0x00000000
        /*0400*/ 	.short	0x010a
        /*0402*/ 	.byte	0x05
	.zero		1


	//   ....[46]....
        /*0404*/ 	.word	0x00002f70
        /*0408*/ 	.word	0x00000000
        /*040c*/ 	.word	0x00000000
        /*0410*/ 	.short	0x010a
        /*0412*/ 	.byte	0xff
	.zero		1


	//   ....[47]....
        /*0414*/ 	.word	0x000030a0
        /*0418*/ 	.word	0x00000000
        /*041c*/ 	.word	0x000000e0
        /*0420*/ 	.short	0x010a
        /*0422*/ 	.byte	0xff
	.zero		1


	//   ....[48]....
        /*0424*/ 	.word	0x00003110
        /*0428*/ 	.word	0x00000008
        /*042c*/ 	.word	0x00000000
        /*0430*/ 	.short	0x0101
        /*0432*/ 	.byte	0xff
	.zero		1


	//   ....[49]....
        /*0434*/ 	.word	0x00003130
        /*0438*/ 	.word	0x000000ff
        /*043c*/ 	.word	0x00000090
        /*0440*/ 	.short	0x010a
        /*0442*/ 	.byte	0x04
	.zero		1


	//   ....[50]....
        /*0444*/ 	.word	0x00003250
        /*0448*/ 	.word	0x00000000
        /*044c*/ 	.word	0x00000080
        /*0450*/ 	.short	0x010a
        /*0452*/ 	.byte	0xff
	.zero		1


	//   ....[51]....
        /*0454*/ 	.word	0x00003350
        /*0458*/ 	.word	0x00000000
        /*045c*/ 	.word	0x00000000
        /*0460*/ 	.short	0x0101
        /*0462*/ 	.byte	0xff
	.zero		1


	//   ....[52]....
        /*0464*/ 	.word	0x000033e0
        /*0468*/ 	.word	0x000000ff
        /*046c*/ 	.word	0x00000090
        /*0470*/ 	.short	0x0106
        /*0472*/ 	.byte	0x04
	.zero		1


	//   ....[53]....
        /*0474*/ 	.word	0x00003400
        /*0478*/ 	.word	0x000000ff
        /*047c*/ 	.word	0x00000090
        /*0480*/ 	.short	0x010a
        /*0482*/ 	.byte	0x04
	.zero		1


	//   ....[54]....
        /*0484*/ 	.word	0x00003490
        /*0488*/ 	.word	0x000000ff
        /*048c*/ 	.word	0x00000090
        /*0490*/ 	.short	0x0106
        /*0492*/ 	.byte	0x07
	.zero		1


	//   ....[55]....
        /*0494*/ 	.word	0x000034d0
        /*0498*/ 	.word	0x00000000
        /*049c*/ 	.word	0x00000090
        /*04a0*/ 	.short	0x010a
        /*04a2*/ 	.byte	0xff
	.zero		1


	//   ....[56]....
        /*04a4*/ 	.word	0x00003730
        /*04a8*/ 	.word	0x000000ff
        /*04ac*/ 	.word	0x00000008
        /*04b0*/ 	.short	0x010a
        /*04b2*/ 	.byte	0x05
	.zero		1


	//   ....[57]....
        /*04b4*/ 	.word	0x00003750
        /*04b8*/ 	.word	0x000000ff
        /*04bc*/ 	.word	0x00000008
        /*04c0*/ 	.short	0x010a
        /*04c2*/ 	.byte	0x05
	.zero		1


	//   ....[58]....
        /*04c4*/ 	.word	0x000038f0
        /*04c8*/ 	.word	0x000000ff
        /*04cc*/ 	.word	0x00000008
        /*04d0*/ 	.short	0x010a
        /*04d2*/ 	.byte	0x05
	.zero		1


	//   ....[59]....
        /*04d4*/ 	.word	0x00003910
        /*04d8*/ 	.word	0x000000ff
        /*04dc*/ 	.word	0x00000008
        /*04e0*/ 	.short	0x010a
        /*04e2*/ 	.byte	0x05
	.zero		1


	//   ....[60]....
        /*04e4*/ 	.word	0x000039e0
        /*04e8*/ 	.word	0x000000ff
        /*04ec*/ 	.word	0x00000000
        /*04f0*/ 	.short	0x0101
        /*04f2*/ 	.byte	0x04
	.zero		1


	//   ....[61]....
        /*04f4*/ 	.word	0x00003da0
        /*04f8*/ 	.word	0x00000003
        /*04fc*/ 	.word	0x00000080
        /*0500*/ 	.short	0x010a
        /*0502*/ 	.byte	0xff
	.zero		1


	//   ....[62]....
        /*0504*/ 	.word	0x00003e60
        /*0508*/ 	.word	0x00000003
        /*050c*/ 	.word	0x00000000
        /*0510*/ 	.short	0x0101
        /*0512*/ 	.byte	0xff
	.zero		1


	//   ....[63]....
        /*0514*/ 	.word	0x00003f50
        /*0518*/ 	.word	0x000000ff
        /*051c*/ 	.word	0x00000000
        /*0520*/ 	.short	0x010a
        /*0522*/ 	.byte	0x04
	.zero		1


	//   ....[64]....
        /*0524*/ 	.word	0x00003f60
        /*0528*/ 	.word	0x000000ff
        /*052c*/ 	.word	0x000000c0
        /*0530*/ 	.short	0x010a
        /*0532*/ 	.byte	0x07
	.zero		1


	//   ....[65]....
        /*0534*/ 	.word	0x00004020
        /*0538*/ 	.word	0x000000ff
        /*053c*/ 	.word	0x00000000
        /*0540*/ 	.short	0x010a
        /*0542*/ 	.byte	0x05
	.zero		1


	//   ....[66]....
        /*0544*/ 	.word	0x00004170
        /*0548*/ 	.word	0x000000ff
        /*054c*/ 	.word	0x00000000
        /*0550*/ 	.short	0x010a
        /*0552*/ 	.byte	0x07
	.zero		1


	//   ....[67]....
        /*0554*/ 	.word	0x000048e0
        /*0558*/ 	.word	0x000000ff
        /*055c*/ 	.word	0x00000000
        /*0560*/ 	.short	0x010a
        /*0562*/ 	.byte	0x04
	.zero		1


	//   ....[68]....
        /*0564*/ 	.word	0x00004980
        /*0568*/ 	.word	0x000000ff
        /*056c*/ 	.word	0x00000000
        /*0570*/ 	.short	0x010a
        /*0572*/ 	.byte	0x05
	.zero		1


	//   ....[69]....
        /*0574*/ 	.word	0x00004a10
        /*0578*/ 	.word	0x000000ff
        /*057c*/ 	.word	0x00000000
        /*0580*/ 	.short	0x010a
        /*0582*/ 	.byte	0x05
	.zero		1


	//   ....[70]....
        /*0584*/ 	.word	0x00004ab0
        /*0588*/ 	.word	0x00000002
        /*058c*/ 	.word	0x00000000
        /*0590*/ 	.short	0x010a
        /*0592*/ 	.byte	0xff
	.zero		1


	//   ....[71]....
        /*0594*/ 	.word	0x00004af0
        /*0598*/ 	.word	0x00000002
        /*059c*/ 	.word	0x00000000
        /*05a0*/ 	.short	0x010a
        /*05a2*/ 	.byte	0xff
	.zero		1


	//   ....[72]....
        /*05a4*/ 	.word	0x00004b70
        /*05a8*/ 	.word	0x000000ff
        /*05ac*/ 	.word	0x00000000
        /*05b0*/ 	.short	0x0101
        /*05b2*/ 	.byte	0x04
	.zero		1


	//   ....[73]....
        /*05b4*/ 	.word	0x00004bb0
        /*05b8*/ 	.word	0x000000ff
        /*05bc*/ 	.word	0x00000100
        /*05c0*/ 	.short	0x010a
        /*05c2*/ 	.byte	0x3e
	.zero		1


	//   ....[74]....
        /*05c4*/ 	.word	0x00004c10
        /*05c8*/ 	.word	0x000000ff
        /*05cc*/ 	.word	0x00000000
        /*05d0*/ 	.short	0x0101
        /*05d2*/ 	.byte	0x04
	.zero		1


	//   ....[75]....
        /*05d4*/ 	.word	0x000050c0
        /*05d8*/ 	.word	0x0000000c
        /*05dc*/ 	.word	0x00000080
        /*05e0*/ 	.short	0x010a
        /*05e2*/ 	.byte	0xff
	.zero		1


	//   ....[76]....
        /*05e4*/ 	.word	0x00005230
        /*05e8*/ 	.word	0x00000000
        /*05ec*/ 	.word	0x00000000
        /*05f0*/ 	.short	0x0101
        /*05f2*/ 	.byte	0xff
	.zero		1


	//   ....[77]....
        /*05f4*/ 	.word	0x000056c0
        /*05f8*/ 	.word	0x000000ff
        /*05fc*/ 	.word	0x00000078
        /*0600*/ 	.short	0x010a
        /*0602*/ 	.byte	0x15
	.zero		1


	//   ....[78]....
        /*0604*/ 	.word	0x00005840
        /*0608*/ 	.word	0x000000ff
        /*060c*/ 	.word	0x00000050
        /*0610*/ 	.short	0x010a
        /*0612*/ 	.byte	0x15
	.zero		1


	//   ....[79]....
        /*0614*/ 	.word	0x00005a40
        /*0618*/ 	.word	0x000000ff
        /*061c*/ 	.word	0x00000030
        /*0620*/ 	.short	0x010b
        /*0622*/ 	.byte	0x15
	.zero		1


	//   ....[80]....
        /*0624*/ 	.word	0x00005a50
        /*0628*/ 	.word	0x000000ff
        /*062c*/ 	.word	0x00000000
        /*0630*/ 	.short	0x0101
        /*0632*/ 	.byte	0x06
	.zero		1


	//   ....[81]....
        /*0634*/ 	.word	0x00005a60
        /*0638*/ 	.word	0x000000ff
        /*063c*/ 	.word	0x00000058
        /*0640*/ 	.short	0x010a
        /*0642*/ 	.byte	0x15
	.zero		1


	//   ....[82]....
        /*0644*/ 	.word	0x00005c20
        /*0648*/ 	.word	0x000000ff
        /*064c*/ 	.word	0x00000038
        /*0650*/ 	.short	0x010b
        /*0652*/ 	.byte	0x15
	.zero		1


	//   ....[83]....
        /*0654*/ 	.word	0x00005c30
        /*0658*/ 	.word	0x000000ff
        /*065c*/ 	.word	0x00000000
        /*0660*/ 	.short	0x0101
        /*0662*/ 	.byte	0x06
	.zero		1


	//   ....[84]....
        /*0664*/ 	.word	0x00005c40
        /*0668*/ 	.word	0x000000ff
        /*066c*/ 	.word	0x00000060
        /*0670*/ 	.short	0x010a
        /*0672*/ 	.byte	0x15
	.zero		1


	//   ....[85]....
        /*0674*/ 	.word	0x00005df0
        /*0678*/ 	.word	0x000000ff
        /*067c*/ 	.word	0x00000040
        /*0680*/ 	.short	0x010b
        /*0682*/ 	.byte	0x15
	.zero		1


	//   ....[86]....
        /*0684*/ 	.word	0x00005e00
        /*0688*/ 	.word	0x000000ff
        /*068c*/ 	.word	0x00000000
        /*0690*/ 	.short	0x0101
        /*0692*/ 	.byte	0x06
	.zero		1


	//   ....[87]....
        /*0694*/ 	.word	0x00005e10
        /*0698*/ 	.word	0x000000ff
        /*069c*/ 	.word	0x00000068
        /*06a0*/ 	.short	0x010a
        /*06a2*/ 	.byte	0x15
	.zero		1


	//   ....[88]....
        /*06a4*/ 	.word	0x00006060
        /*06a8*/ 	.word	0x000000ff
        /*06ac*/ 	.word	0x00000048
        /*06b0*/ 	.short	0x010b
        /*06b2*/ 	.byte	0x15
	.zero		1


	//   ....[89]....
        /*06b4*/ 	.word	0x00006070
        /*06b8*/ 	.word	0x000000ff
        /*06bc*/ 	.word	0x00000000
        /*06c0*/ 	.short	0x0101
        /*06c2*/ 	.byte	0x25
	.zero		1


	//   ....[90]....
        /*06c4*/ 	.word	0x000060b0
        /*06c8*/ 	.word	0x000000ff
        /*06cc*/ 	.word	0x00000050
        /*06d0*/ 	.short	0x010a
        /*06d2*/ 	.byte	0x15
	.zero		1


	//   ....[91]....
        /*06d4*/ 	.word	0x000060d0
        /*06d8*/ 	.word	0x000000ff
        /*06dc*/ 	.word	0x00000058
        /*06e0*/ 	.short	0x010a
        /*06e2*/ 	.byte	0x15
	.zero		1


	//   ....[92]....
        /*06e4*/ 	.word	0x000060f0
        /*06e8*/ 	.word	0x000000ff
        /*06ec*/ 	.word	0x00000060
        /*06f0*/ 	.short	0x010a
        /*06f2*/ 	.byte	0x15
	.zero		1


	//   ....[93]....
        /*06f4*/ 	.word	0x00006130
        /*06f8*/ 	.word	0x00000000
        /*06fc*/ 	.word	0x00000068
        /*0700*/ 	.short	0x010a
        /*0702*/ 	.byte	0xff
	.zero		1


	//   ....[94]....
        /*0704*/ 	.word	0x00006480
        /*0708*/ 	.word	0x00000003
        /*070c*/ 	.word	0x00000080
        /*0710*/ 	.short	0x010a
        /*0712*/ 	.byte	0xff
	.zero		1


	//   ....[95]....
        /*0714*/ 	.word	0x00006600
        /*0718*/ 	.word	0x00000000
        /*071c*/ 	.word	0x00000000
        /*0720*/ 	.short	0x0101
        /*0722*/ 	.byte	0xff
	.zero		1


	//   ....[96]....
        /*0724*/ 	.word	0x00007140
        /*0728*/ 	.word	0x000000ff
        /*072c*/ 	.word	0x00000030
        /*0730*/ 	.short	0x010a
        /*0732*/ 	.byte	0x2b
	.zero		1


	//   ....[97]....
        /*0734*/ 	.word	0x00007180
        /*0738*/ 	.word	0x0000004a
        /*073c*/ 	.word	0x000000a0
        /*0740*/ 	.short	0x010a
        /*0742*/ 	.byte	0xff
	.zero		1


	//   ....[98]....
        /*0744*/ 	.word	0x00007270
        /*0748*/ 	.word	0x000000ff
        /*074c*/ 	.word	0x00000030
        /*0750*/ 	.short	0x010a
        /*0752*/ 	.byte	0x2b
	.zero		1


	//   ....[99]....
        /*0754*/ 	.word	0x00007360
        /*0758*/ 	.word	0x0000004a
        /*075c*/ 	.word	0x000000a0
        /*0760*/ 	.short	0x010a
        /*0762*/ 	.byte	0xff
	.zero		1


	//   ....[100]....
        /*0764*/ 	.word	0x00007b80
        /*0768*/ 	.word	0x00000000
        /*076c*/ 	.word	0x00000000
        /*0770*/ 	.short	0x0101
        /*0772*/ 	.byte	0xff
	.zero		1


	//   ....[101]....
        /*0774*/ 	.word	0x00007b90
        /*0778*/ 	.word	0x00000003
        /*077c*/ 	.word	0x00000030
        /*0780*/ 	.short	0x010a
        /*0782*/ 	.byte	0xff
	.zero		1


	//   ....[102]....
        /*0784*/ 	.word	0x00007c70
        /*0788*/ 	.word	0x00000003
        /*078c*/ 	.word	0x00000030
        /*0790*/ 	.short	0x010a
        /*0792*/ 	.byte	0xff
	.zero		1


	//   ....[103]....
        /*0794*/ 	.word	0x00008530
        /*0798*/ 	.word	0x0000004c
        /*079c*/ 	.word	0x00000000
        /*07a0*/ 	.short	0x0101
        /*07a2*/ 	.byte	0xff
	.zero		1


	//   ....[104]....
        /*07a4*/ 	.word	0x00008550
        /*07a8*/ 	.word	0x0000004d
        /*07ac*/ 	.word	0x00000030
        /*07b0*/ 	.short	0x010a
        /*07b2*/ 	.byte	0xff
	.zero		1


	//   ....[105]....
        /*07b4*/ 	.word	0x00008620
        /*07b8*/ 	.word	0x0000004d
        /*07bc*/ 	.word	0x00000030
        /*07c0*/ 	.short	0x010a
        /*07c2*/ 	.byte	0xff
	.zero		1


	//   ....[106]....
        /*07c4*/ 	.word	0x00008ee0
        /*07c8*/ 	.word	0x0000004c
        /*07cc*/ 	.word	0x00000000
        /*07d0*/ 	.short	0x0101
        /*07d2*/ 	.byte	0xff
	.zero		1


	//   ....[107]....
        /*07d4*/ 	.word	0x00008f00
        /*07d8*/ 	.word	0x0000004d
        /*07dc*/ 	.word	0x00000030
        /*07e0*/ 	.short	0x010a
        /*07e2*/ 	.byte	0xff
	.zero		1


	//   ....[108]....
        /*07e4*/ 	.word	0x00008fd0
        /*07e8*/ 	.word	0x0000004d
        /*07ec*/ 	.word	0x00000030
        /*07f0*/ 	.short	0x010a
        /*07f2*/ 	.byte	0xff
	.zero		1


	//   ....[109]....
        /*07f4*/ 	.word	0x000092e0
        /*07f8*/ 	.word	0x0000004a
        /*07fc*/ 	.word	0x00000000
        /*0800*/ 	.short	0x0101
        /*0802*/ 	.byte	0xff
	.zero		1


	//   ....[110]....
        /*0804*/ 	.word	0x000098e0
        /*0808*/ 	.word	0x00000002
        /*080c*/ 	.word	0x00000000
        /*0810*/ 	.short	0x0101
        /*0812*/ 	.byte	0xff
	.zero		1


	//   ....[111]....
        /*0814*/ 	.word	0x00009b80
        /*0818*/ 	.word	0x000000ff
        /*081c*/ 	.word	0x00000000
        /*0820*/ 	.short	0x0101
        /*0822*/ 	.byte	0x04
	.zero		1


	//   ....[112]....
        /*0824*/ 	.word	0x00009ba0
        /*0828*/ 	.word	0x00000003
        /*082c*/ 	.word	0x000000f0
        /*0830*/ 	.short	0x010a
        /*0832*/ 	.byte	0xff
	.zero		1


	//   ....[113]....
        /*0834*/ 	.word	0x00009c00
        /*0838*/ 	.word	0x00000000
        /*083c*/ 	.word	0x00000018
        /*0840*/ 	.short	0x010a
        /*0842*/ 	.byte	0xff
	.zero		1


	//   ....[114]....
        /*0844*/ 	.word	0x00009c60
        /*0848*/ 	.word	0x00000000
        /*084c*/ 	.word	0x00000018
        /*0850*/ 	.short	0x010a
        /*0852*/ 	.byte	0xff
	.zero		1


	//   ....[115]....
        /*0854*/ 	.word	0x00009cb0
        /*0858*/ 	.word	0x00000003
        /*085c*/ 	.word	0x00000080
        /*0860*/ 	.short	0x010a
        /*0862*/ 	.byte	0xff
	.zero		1


	//   ....[116]....
        /*0864*/ 	.word	0x00009d10
        /*0868*/ 	.word	0x00000000
        /*086c*/ 	.word	0x00000000
        /*0870*/ 	.short	0x010a
        /*0872*/ 	.byte	0xff
	.zero		1


	//   ....[117]....
        /*0874*/ 	.word	0x00009d70
        /*0878*/ 	.word	0x00000000
        /*087c*/ 	.word	0x00000000
        /*0880*/ 	.short	0x010a
        /*0882*/ 	.byte	0xff
	.zero		1


	//   ....[118]....
        /*0884*/ 	.word	0x00009dc0
        /*0888*/ 	.word	0x00000000
        /*088c*/ 	.word	0x000000e0
        /*0890*/ 	.short	0x010a
        /*0892*/ 	.byte	0xff
	.zero		1


	//   ....[119]....
        /*0894*/ 	.word	0x00009e20
        /*0898*/ 	.word	0x00000000
        /*089c*/ 	.word	0x00000090
        /*08a0*/ 	.short	0x010a
        /*08a2*/ 	.byte	0xff
	.zero		1


	//   ....[120]....
        /*08a4*/ 	.word	0x00009e70
        /*08a8*/ 	.word	0x00000000
        /*08ac*/ 	.word	0x00000080
        /*08b0*/ 	.short	0x010a
        /*08b2*/ 	.byte	0xff
	.zero		1


	//   ....[121]....
        /*08b4*/ 	.word	0x00009ed0
        /*08b8*/ 	.word	0x00000000
        /*08bc*/ 	.word	0x00000090
        /*08c0*/ 	.short	0x010a
        /*08c2*/ 	.byte	0xff
	.zero		1


	//   ....[122]....
        /*08c4*/ 	.word	0x00009f30
        /*08c8*/ 	.word	0x00000007
        /*08cc*/ 	.word	0x00000008
        /*08d0*/ 	.short	0x010a
        /*08d2*/ 	.byte	0xff
	.zero		1


	//   ....[123]....
        /*08d4*/ 	.word	0x0000a020
        /*08d8*/ 	.word	0x00000005
        /*08dc*/ 	.word	0x00000008
        /*08e0*/ 	.short	0x010a
        /*08e2*/ 	.byte	0xff
	.zero		1


	//   ....[124]....
        /*08e4*/ 	.word	0x0000a070
        /*08e8*/ 	.word	0x00000003
        /*08ec*/ 	.word	0x00000080
        /*08f0*/ 	.short	0x010a
        /*08f2*/ 	.byte	0xff
	.zero		1


	//   ....[125]....
        /*08f4*/ 	.word	0x0000a0e0
        /*08f8*/ 	.word	0x00000003
        /*08fc*/ 	.word	0x000000c0
        /*0900*/ 	.short	0x010a
        /*0902*/ 	.byte	0xff
	.zero		1


	//   ....[126]....
        /*0904*/ 	.word	0x0000a140
        /*0908*/ 	.word	0x00000003
        /*090c*/ 	.word	0x00000000
        /*0910*/ 	.short	0x010a
        /*0912*/ 	.byte	0xff
	.zero		1


	//   ....[127]....
        /*0914*/ 	.word	0x0000a1a0
        /*0918*/ 	.word	0x00000002
        /*091c*/ 	.word	0x00000000
        /*0920*/ 	.short	0x010a
        /*0922*/ 	.byte	0xff
	.zero		1


	//   ....[128]....
        /*0924*/ 	.word	0x0000a200
        /*0928*/ 	.word	0x00000002
        /*092c*/ 	.word	0x00000000
        /*0930*/ 	.short	0x010a
        /*0932*/ 	.byte	0xff
	.zero		1


	//   ....[129]....
        /*0934*/ 	.word	0x0000a260
        /*0938*/ 	.word	0x00000002
        /*093c*/ 	.word	0x00000000
        /*0940*/ 	.short	0x010a
        /*0942*/ 	.byte	0xff
	.zero		1


	//   ....[130]....
        /*0944*/ 	.word	0x0000a2c0
        /*0948*/ 	.word	0x00000002
        /*094c*/ 	.word	0x00000100
        /*0950*/ 	.short	0x010a
        /*0952*/ 	.byte	0xff
	.zero		1


	//   ....[131]....
        /*0954*/ 	.word	0x0000a310
        /*0958*/ 	.word	0x0000000c
        /*095c*/ 	.word	0x00000080
        /*0960*/ 	.short	0x010a
        /*0962*/ 	.byte	0xff
	.zero		1


	//   ....[132]....
        /*0964*/ 	.word	0x0000a370
        /*0968*/ 	.word	0x00000000
        /*096c*/ 	.word	0x00000078
        /*0970*/ 	.short	0x010a
        /*0972*/ 	.byte	0xff
	.zero		1


	//   ....[133]....
        /*0974*/ 	.word	0x0000a3d0
        /*0978*/ 	.word	0x00000000
        /*097c*/ 	.word	0x00000050
        /*0980*/ 	.short	0x010a
        /*0982*/ 	.byte	0xff
	.zero		1


	//   ....[134]....
        /*0984*/ 	.word	0x0000a430
        /*0988*/ 	.word	0x00000000
        /*098c*/ 	.word	0x00000058
        /*0990*/ 	.short	0x010a
        /*0992*/ 	.byte	0xff
	.zero		1


	//   ....[135]....
        /*0994*/ 	.word	0x0000a490
        /*0998*/ 	.word	0x00000000
        /*099c*/ 	.word	0x00000060
        /*09a0*/ 	.short	0x010a
        /*09a2*/ 	.byte	0xff
	.zero		1


	//   ....[136]....
        /*09a4*/ 	.word	0x0000a4f0
        /*09a8*/ 	.word	0x00000000
        /*09ac*/ 	.word	0x00000068
        /*09b0*/ 	.short	0x010a
        /*09b2*/ 	.byte	0xff
	.zero		1


	//   ....[137]....
        /*09b4*/ 	.word	0x0000a550
        /*09b8*/ 	.word	0x00000000
        /*09bc*/ 	.word	0x00000050
        /*09c0*/ 	.short	0x010a
        /*09c2*/ 	.byte	0xff
	.zero		1


	//   ....[138]....
        /*09c4*/ 	.word	0x0000a5b0
        /*09c8*/ 	.word	0x00000000
        /*09cc*/ 	.word	0x00000058
        /*09d0*/ 	.short	0x010a
        /*09d2*/ 	.byte	0xff
	.zero		1


	//   ....[139]....
        /*09d4*/ 	.word	0x0000a610
        /*09d8*/ 	.word	0x00000000
        /*09dc*/ 	.word	0x00000060
        /*09e0*/ 	.short	0x010a
        /*09e2*/ 	.byte	0xff
	.zero		1


	//   ....[140]....
        /*09e4*/ 	.word	0x0000a660
        /*09e8*/ 	.word	0x00000003
        /*09ec*/ 	.word	0x00000080
        /*09f0*/ 	.short	0x010a
        /*09f2*/ 	.byte	0xff
	.zero		1


	//   ....[141]....
        /*09f4*/ 	.word	0x0000a6c0
        /*09f8*/ 	.word	0x00000000
        /*09fc*/ 	.word	0x00000030
        /*0a00*/ 	.short	0x010a
        /*0a02*/ 	.byte	0xff
	.zero		1


	//   ....[142]....
        /*0a04*/ 	.word	0x0000a710
        /*0a08*/ 	.word	0x0000004a
        /*0a0c*/ 	.word	0x000000a0
        /*0a10*/ 	.short	0x010a
        /*0a12*/ 	.byte	0xff
	.zero		1


	//   ....[143]....
        /*0a14*/ 	.word	0x0000a760
        /*0a18*/ 	.word	0x00000003
        /*0a1c*/ 	.word	0x00000030
        /*0a20*/ 	.short	0x010a
        /*0a22*/ 	.byte	0xff
	.zero		1


	//   ....[144]....
        /*0a24*/ 	.word	0x0000a7b0
        /*0a28*/ 	.word	0x0000004d
        /*0a2c*/ 	.word	0x00000030
        /*0a30*/ 	.short	0x010a
        /*0a32*/ 	.byte	0xff
	.zero		1


	//   ....[145]....
        /*0a34*/ 	.word	0x0000a800
        /*0a38*/ 	.word	0x0000004d
        /*0a3c*/ 	.word	0x00000030
        /*0a40*/ 	.short	0x010a
        /*0a42*/ 	.byte	0xff
	.zero		1


	//----- nvinfo : EIATTR_NUM_MBARRIERS
	.align		4
.L_47:
        /*0a44*/ 	.byte	0x03, 0x38
        /*0a46*/ 	.short	0x0021


	//----- nvinfo : EIATTR_EXIT_INSTR_OFFSETS
	.align		4
        /*0a48*/ 	.byte	0x04, 0x1c
        /*0a4a*/ 	.short	(.L_49 - .L_48)


	//   ....[0]....
.L_48:
        /*0a4c*/ 	.word	0x00002fa0


	//   ....[1]....
        /*0a50*/ 	.word	0x000034a0


	//   ....[2]....
        /*0a54*/ 	.word	0x00003500


	//   ....[3]....
        /*0a58*/ 	.word	0x00004e50


	//   ....[4]....
        /*0a5c*/ 	.word	0x00006160


	//   ....[5]....
        /*0a60*/ 	.word	0x000061a0


	//   ....[6]....
        /*0a64*/ 	.word	0x00009a70


	//   ....[7]....
        /*0a68*/ 	.word	0x00009af0


	//   ....[8]....
        /*0a6c*/ 	.word	0x00009b20


	//   ....[9]....
        /*0a70*/ 	.word	0x00009b90


	//----- nvinfo : EIATTR_MAX_THREADS
	.align		4
.L_49:
        /*0a74*/ 	.byte	0x04, 0x05
        /*0a76*/ 	.short	(.L_51 - .L_50)
.L_50:
        /*0a78*/ 	.word	0x00000100
        /*0a7c*/ 	.word	0x00000001
        /*0a80*/ 	.word	0x00000001


	//----- nvinfo : EIATTR_CRS_STACK_SIZE
	.align		4
.L_51:
        /*0a84*/ 	.byte	0x04, 0x1e
        /*0a86*/ 	.short	(.L_53 - .L_52)
.L_52:
        /*0a88*/ 	.word	0x00000000


	//----- nvinfo : EIATTR_CBANK_PARAM_SIZE
	.align		4
.L_53:
        /*0a8c*/ 	.byte	0x03, 0x19
        /*0a8e*/ 	.short	0x0800


	//----- nvinfo : EIATTR_PARAM_CBANK
	.align		4
        /*0a90*/ 	.byte	0x04, 0x0a
        /*0a92*/ 	.short	(.L_55 - .L_54)
	.align		4
.L_54:
        /*0a94*/ 	.word	index@(.nv.constant0._ZN7cutlass13device_kernelINS_4gemm6kernel13GemmUniversalIN4cute5tupleIJiiiiEEENS1_10collective13CollectiveMmaINS1_35MainloopSm100TmaUmmaWarpSpecializedILi3ELi2ELi4ENS5_IJNS4_1CILi2EEESB_NSA_ILi1EEEEEEEENS5_IJNSA_ILi128EEESF_SF_EEENS_10tfloat32_tENS5_IJlSC_lEEESH_SI_NS4_8TiledMMAINS4_8MMA_AtomIJNS4_23SM100_MMA_TF32_2x1SM_SSISH_SH_fLi128ELi128ELNS4_4UMMA5MajorE0ELSN_0ELNSM_7ScaleInE0ELSO_0EEEEEENS4_6LayoutINS5_IJSC_SC_SC_EEENS5_IJNSA_ILi0EEEST_ST_EEEEENS5_IJNS4_10UnderscoreESW_SW_EEEEENS4_28SM100_TMA_2SM_LOAD_MULTICASTENS4_14ComposedLayoutINS4_7SwizzleILi3ELi4ELi3EEENS4_18smem_ptr_flag_bitsILi32EEENSR_INS5_IJNSA_ILi8EEENSA_ILi32EEEEEENS5_IJS16_SC_EEEEEEEvNS4_8identityENS4_18SM100_TMA_2SM_LOADES1A_vS1B_EENS_8epilogue10collective18CollectiveEpilogueINS1E_23Sm100TmaWarpSpecializedILi4ELi2ELi16ELb1ELb0EEEJNS5_IJNSA_ILi64EEESF_SF_EEENS5_IJNSR_IS1J_SC_EENSR_INS5_IJNSA_ILi16EEESB_EEENS5_IJSC_S1J_EEEEEEEESH_SI_SH_SI_NS1E_6fusion15FusionCallbacksIS1I_NS1R_17LinearCombinationISH_fSH_fLNS_15FloatRoundStyleE2EEES1K_S1Q_JEEENS4_5SM1004TMEM4LOAD26SM100_TMEM_LOAD_32dp32b16xENS4_13SM90_TMA_LOADENS10_INS11_ILi2ELi4ELi3EEES14_NSR_INS5_IJS15_S1M_EEENS5_IJS1M_SC_EEEEEEENS4_39AutoVectorizingCopyWithAssumedAlignmentILi128EEENS4_14SM90_TMA_STOREES26_S28_S28_EEEvvEEEEvNT_6ParamsE)
        /*0a98*/ 	.short	0x0380
        /*0a9a*/ 	.short	0x0800


	//----- nvinfo : EIATTR_SW_WAR
	.align		4
.L_55:
        /*0a9c*/ 	.byte	0x04, 0x36
        /*0a9e*/ 	.short	(.L_57 - .L_56)
.L_56:
        /*0aa0*/ 	.word	0x00000008
.L_57:


//--------------------- .nv.callgraph             --------------------------
	.section	.nv.callgraph,"",@"SHT_CUDA_CALLGRAPH"
	.align	4
	.sectionentsize	8
	.align		4
        /*0000*/ 	.word	0x00000000
	.align		4
        /*0004*/ 	.word	0xffffffff
	.align		4
        /*0008*/ 	.word	index@(_ZN7cutlass13device_kernelINS_4gemm6kernel13GemmUniversalIN4cute5tupleIJiiiiEEENS1_10collective13CollectiveMmaINS1_35MainloopSm100TmaUmmaWarpSpecializedILi3ELi2ELi4ENS5_IJNS4_1CILi2EEESB_NSA_ILi1EEEEEEEENS5_IJNSA_ILi128EEESF_SF_EEENS_10tfloat32_tENS5_IJlSC_lEEESH_SI_NS4_8TiledMMAINS4_8MMA_AtomIJNS4_23SM100_MMA_TF32_2x1SM_SSISH_SH_fLi128ELi128ELNS4_4UMMA5MajorE0ELSN_0ELNSM_7ScaleInE0ELSO_0EEEEEENS4_6LayoutINS5_IJSC_SC_SC_EEENS5_IJNSA_ILi0EEEST_ST_EEEEENS5_IJNS4_10UnderscoreESW_SW_EEEEENS4_28SM100_TMA_2SM_LOAD_MULTICASTENS4_14ComposedLayoutINS4_7SwizzleILi3ELi4ELi3EEENS4_18smem_ptr_flag_bitsILi32EEENSR_INS5_IJNSA_ILi8EEENSA_ILi32EEEEEENS5_IJS16_SC_EEEEEEEvNS4_8identityENS4_18SM100_TMA_2SM_LOADES1A_vS1B_EENS_8epilogue10collective18CollectiveEpilogueINS1E_23Sm100TmaWarpSpecializedILi4ELi2ELi16ELb1ELb0EEEJNS5_IJNSA_ILi64EEESF_SF_EEENS5_IJNSR_IS1J_SC_EENSR_INS5_IJNSA_ILi16EEESB_EEENS5_IJSC_S1J_EEEEEEEESH_SI_SH_SI_NS1E_6fusion15FusionCallbacksIS1I_NS1R_17LinearCombinationISH_fSH_fLNS_15FloatRoundStyleE2EEES1K_S1Q_JEEENS4_5SM1004TMEM4LOAD26SM100_TMEM_LOAD_32dp32b16xENS4_13SM90_TMA_LOADENS10_INS11_ILi2ELi4ELi3EEES14_NSR_INS5_IJS15_S1M_EEENS5_IJS1M_SC_EEEEEEENS4_39AutoVectorizingCopyWithAssumedAlignmentILi128EEENS4_14SM90_TMA_STOREES26_S28_S28_EEEvvEEEEvNT_6ParamsE)
	.align		4
        /*000c*/ 	.word	index@(__assertfail)
	.align		4
        /*0010*/ 	.word	0x00000000
	.align		4
        /*0014*/ 	.word	0xfffffffe
	.align		4
        /*0018*/ 	.word	0x00000000
	.align		4
        /*001c*/ 	.word	0xfffffffd
	.align		4
        /*0020*/ 	.word	0x00000000
	.align		4
        /*0024*/ 	.word	0xfffffffc


//--------------------- .nv.constant4             --------------------------
	.section	.nv.constant4,"a",@progbits
	.align	8
	.align		8
.nv.constant4:
        /*0000*/ 	.dword	__assertfail
	.align		8
        /*0008*/ 	.dword	__unnamed_1
	.align		8
        /*0010*/ 	.dword	__unnamed_2
	.align		8
        /*0018*/ 	.dword	_ZN40_INTERNAL_4a9369bc_4_k_cu_8603a433_100824cuda3std3__45__cpo5beginE
	.align		8
        /*0020*/ 	.dword	_ZN40_INTERNAL_4a9369bc_4_k_cu_8603a433_100824cuda3std3__45__cpo3endE
	.align		8
        /*0028*/ 	.dword	_ZN40_INTERNAL_4a9369bc_4_k_cu_8603a433_100824cuda3std3__45__cpo6cbeginE
	.align		8
        /*0030*/ 	.dword	_ZN40_INTERNAL_4a9369bc_4_k_cu_8603a433_100824cuda3std3__45__cpo4cendE
	.align		8
        /*0038*/ 	.dword	_ZN40_INTERNAL_4a9369bc_4_k_cu_8603a433_100824cuda3std3__442_GLOBAL__N__4a9369bc_4_k_cu_8603a433_100826ignoreE
	.align		8
        /*0040*/ 	.dword	_ZN40_INTERNAL_4a9369bc_4_k_cu_8603a433_100824cuda3std3__419piecewise_constructE
	.align		8
        /*0048*/ 	.dword	_ZN40_INTERNAL_4a9369bc_4_k_cu_8603a433_100824cuda3std3__48in_placeE
	.align		8
        /*0050*/ 	.dword	_ZN40_INTERNAL_4a9369bc_4_k_cu_8603a433_100824cuda3std6ranges3__45__cpo4swapE
	.align		8
        /*0058*/ 	.dword	_ZN40_INTERNAL_4a9369bc_4_k_cu_8603a433_100824cuda3std6ranges3__45__cpo9iter_moveE
	.align		8
        /*0060*/ 	.dword	_ZN40_INTERNAL_4a9369bc_4_k_cu_8603a433_100824cute7productE
	.align		8
        /*0068*/ 	.dword	_ZN40_INTERNAL_4a9369bc_4_k_cu_8603a433_100824cute1_E
	.align		8
        /*0070*/ 	.dword	$str$25
	.align		8
        /*0078*/ 	.dword	$str$26
	.align		8
        /*0080*/ 	.dword	$str$27
	.align		8
        /*0088*/ 	.dword	$str$28


//--------------------- .text._ZN7cutlass13device_kernelINS_4gemm6kernel13GemmUniversalIN4cute5tupleIJiiiiEEENS1_10collective13CollectiveMmaINS1_35MainloopSm100TmaUmmaWarpSpecializedILi3ELi2ELi4ENS5_IJNS4_1CILi2EEESB_NSA_ILi1EEEEEEEENS5_IJNSA_ILi128EEESF_SF_EEENS_10tfloat32_tENS5_IJlSC_lEEESH_SI_NS4_8TiledMMAINS4_8MMA_AtomIJNS4_23SM100_MMA_TF32_2x1SM_SSISH_SH_fLi128ELi128ELNS4_4UMMA5MajorE0ELSN_0ELNSM_7ScaleInE0ELSO_0EEEEEENS4_6LayoutINS5_IJSC_SC_SC_EEENS5_IJNSA_ILi0EEEST_ST_EEEEENS5_IJNS4_10UnderscoreESW_SW_EEEEENS4_28SM100_TMA_2SM_LOAD_MULTICASTENS4_14ComposedLayoutINS4_7SwizzleILi3ELi4ELi3EEENS4_18smem_ptr_flag_bitsILi32EEENSR_INS5_IJNSA_ILi8EEENSA_ILi32EEEEEENS5_IJS16_SC_EEEEEEEvNS4_8identityENS4_18SM100_TMA_2SM_LOADES1A_vS1B_EENS_8epilogue10collective18CollectiveEpilogueINS1E_23Sm100TmaWarpSpecializedILi4ELi2ELi16ELb1ELb0EEEJNS5_IJNSA_ILi64EEESF_SF_EEENS5_IJNSR_IS1J_SC_EENSR_INS5_IJNSA_ILi16EEESB_EEENS5_IJSC_S1J_EEEEEEEESH_SI_SH_SI_NS1E_6fusion15FusionCallbacksIS1I_NS1R_17LinearCombinationISH_fSH_fLNS_15FloatRoundStyleE2EEES1K_S1Q_JEEENS4_5SM1004TMEM4LOAD26SM100_TMEM_LOAD_32dp32b16xENS4_13SM90_TMA_LOADENS10_INS11_ILi2ELi4ELi3EEES14_NSR_INS5_IJS15_S1M_EEENS5_IJS1M_SC_EEEEEEENS4_39AutoVectorizingCopyWithAssumedAlignmentILi128EEENS4_14SM90_TMA_STOREES26_S28_S28_EEEvvEEEEvNT_6ParamsE --------------------------
	.section	.text._ZN7cutlass13device_kernelINS_4gemm6kernel13GemmUniversalIN4cute5tupleIJiiiiEEENS1_10collective13CollectiveMmaINS1_35MainloopSm100TmaUmmaWarpSpecializedILi3ELi2ELi4ENS5_IJNS4_1CILi2EEESB_NSA_ILi1EEEEEEEENS5_IJNSA_ILi128EEESF_SF_EEENS_10tfloat32_tENS5_IJlSC_lEEESH_SI_NS4_8TiledMMAINS4_8MMA_AtomIJNS4_23SM100_MMA_TF32_2x1SM_SSISH_SH_fLi128ELi128ELNS4_4UMMA5MajorE0ELSN_0ELNSM_7ScaleInE0ELSO_0EEEEEENS4_6LayoutINS5_IJSC_SC_SC_EEENS5_IJNSA_ILi0EEEST_ST_EEEEENS5_IJNS4_10UnderscoreESW_SW_EEEEENS4_28SM100_TMA_2SM_LOAD_MULTICASTENS4_14ComposedLayoutINS4_7SwizzleILi3ELi4ELi3EEENS4_18smem_ptr_flag_bitsILi32EEENSR_INS5_IJNSA_ILi8EEENSA_ILi32EEEEEENS5_IJS16_SC_EEEEEEEvNS4_8identityENS4_18SM100_TMA_2SM_LOADES1A_vS1B_EENS_8epilogue10collective18CollectiveEpilogueINS1E_23Sm100TmaWarpSpecializedILi4ELi2ELi16ELb1ELb0EEEJNS5_IJNSA_ILi64EEESF_SF_EEENS5_IJNSR_IS1J_SC_EENSR_INS5_IJNSA_ILi16EEESB_EEENS5_IJSC_S1J_EEEEEEEESH_SI_SH_SI_NS1E_6fusion15FusionCallbacksIS1I_NS1R_17LinearCombinationISH_fSH_fLNS_15FloatRoundStyleE2EEES1K_S1Q_JEEENS4_5SM1004TMEM4LOAD26SM100_TMEM_LOAD_32dp32b16xENS4_13SM90_TMA_LOADENS10_INS11_ILi2ELi4ELi3EEES14_NSR_INS5_IJS15_S1M_EEENS5_IJS1M_SC_EEEEEEENS4_39AutoVectorizingCopyWithAssumedAlignmentILi128EEENS4_14SM90_TMA_STOREES26_S28_S28_EEEvvEEEEvNT_6ParamsE,"ax",@progbits
	.align	128
.text._ZN7cutlass13device_kernelINS_4gemm6kernel13GemmUniversalIN4cute5tupleIJiiiiEEENS1_10collective13CollectiveMmaINS1_35MainloopSm100TmaUmmaWarpSpecializedILi3ELi2ELi4ENS5_IJNS4_1CILi2EEESB_NSA_ILi1EEEEEEEENS5_IJNSA_ILi128EEESF_SF_EEENS_10tfloat32_tENS5_IJlSC_lEEESH_SI_NS4_8TiledMMAINS4_8MMA_AtomIJNS4_23SM100_MMA_TF32_2x1SM_SSISH_SH_fLi128ELi128ELNS4_4UMMA5MajorE0ELSN_0ELNSM_7ScaleInE0ELSO_0EEEEEENS4_6LayoutINS5_IJSC_SC_SC_EEENS5_IJNSA_ILi0EEEST_ST_EEEEENS5_IJNS4_10UnderscoreESW_SW_EEEEENS4_28SM100_TMA_2SM_LOAD_MULTICASTENS4_14ComposedLayoutINS4_7SwizzleILi3ELi4ELi3EEENS4_18smem_ptr_flag_bitsILi32EEENSR_INS5_IJNSA_ILi8EEENSA_ILi32EEEEEENS5_IJS16_SC_EEEEEEEvNS4_8identityENS4_18SM100_TMA_2SM_LOADES1A_vS1B_EENS_8epilogue10collective18CollectiveEpilogueINS1E_23Sm100TmaWarpSpecializedILi4ELi2ELi16ELb1ELb0EEEJNS5_IJNSA_ILi64EEESF_SF_EEENS5_IJNSR_IS1J_SC_EENSR_INS5_IJNSA_ILi16EEESB_EEENS5_IJSC_S1J_EEEEEEEESH_SI_SH_SI_NS1E_6fusion15FusionCallbacksIS1I_NS1R_17LinearCombinationISH_fSH_fLNS_15FloatRoundStyleE2EEES1K_S1Q_JEEENS4_5SM1004TMEM4LOAD26SM100_TMEM_LOAD_32dp32b16xENS4_13SM90_TMA_LOADENS10_INS11_ILi2ELi4ELi3EEES14_NSR_INS5_IJS15_S1M_EEENS5_IJS1M_SC_EEEEEEENS4_39AutoVectorizingCopyWithAssumedAlignmentILi128EEENS4_14SM90_TMA_STOREES26_S28_S28_EEEvvEEEEvNT_6ParamsE:
        .type           _ZN7cutlass13device_kernelINS_4gemm6kernel13GemmUniversalIN4cute5tupleIJiiiiEEENS1_10collective13CollectiveMmaINS1_35MainloopSm100TmaUmmaWarpSpecializedILi3ELi2ELi4ENS5_IJNS4_1CILi2EEESB_NSA_ILi1EEEEEEEENS5_IJNSA_ILi128EEESF_SF_EEENS_10tfloat32_tENS5_IJlSC_lEEESH_SI_NS4_8TiledMMAINS4_8MMA_AtomIJNS4_23SM100_MMA_TF32_2x1SM_SSISH_SH_fLi128ELi128ELNS4_4UMMA5MajorE0ELSN_0ELNSM_7ScaleInE0ELSO_0EEEEEENS4_6LayoutINS5_IJSC_SC_SC_EEENS5_IJNSA_ILi0EEEST_ST_EEEEENS5_IJNS4_10UnderscoreESW_SW_EEEEENS4_28SM100_TMA_2SM_LOAD_MULTICASTENS4_14ComposedLayoutINS4_7SwizzleILi3ELi4ELi3EEENS4_18smem_ptr_flag_bitsILi32EEENSR_INS5_IJNSA_ILi8EEENSA_ILi32EEEEEENS5_IJS16_SC_EEEEEEEvNS4_8identityENS4_18SM100_TMA_2SM_LOADES1A_vS1B_EENS_8epilogue10collective18CollectiveEpilogueINS1E_23Sm100TmaWarpSpecializedILi4ELi2ELi16ELb1ELb0EEEJNS5_IJNSA_ILi64EEESF_SF_EEENS5_IJNSR_IS1J_SC_EENSR_INS5_IJNSA_ILi16EEESB_EEENS5_IJSC_S1J_EEEEEEEESH_SI_SH_SI_NS1E_6fusion15FusionCallbacksIS1I_NS1R_17LinearCombinationISH_fSH_fLNS_15FloatRoundStyleE2EEES1K_S1Q_JEEENS4_5SM1004TMEM4LOAD26SM100_TMEM_LOAD_32dp32b16xENS4_13SM90_TMA_LOADENS10_INS11_ILi2ELi4ELi3EEES14_NSR_INS5_IJS15_S1M_EEENS5_IJS1M_SC_EEEEEEENS4_39AutoVectorizingCopyWithAssumedAlignmentILi128EEENS4_14SM90_TMA_STOREES26_S28_S28_EEEvvEEEEvNT_6ParamsE,@function
        .size           _ZN7cutlass13device_kernelINS_4gemm6kernel13GemmUniversalIN4cute5tupleIJiiiiEEENS1_10collective13CollectiveMmaINS1_35MainloopSm100TmaUmmaWarpSpecializedILi3ELi2ELi4ENS5_IJNS4_1CILi2EEESB_NSA_ILi1EEEEEEEENS5_IJNSA_ILi128EEESF_SF_EEENS_10tfloat32_tENS5_IJlSC_lEEESH_SI_NS4_8TiledMMAINS4_8MMA_AtomIJNS4_23SM100_MMA_TF32_2x1SM_SSISH_SH_fLi128ELi128ELNS4_4UMMA5MajorE0ELSN_0ELNSM_7ScaleInE0ELSO_0EEEEEENS4_6LayoutINS5_IJSC_SC_SC_EEENS5_IJNSA_ILi0EEEST_ST_EEEEENS5_IJNS4_10UnderscoreESW_SW_EEEEENS4_28SM100_TMA_2SM_LOAD_MULTICASTENS4_14ComposedLayoutINS4_7SwizzleILi3ELi4ELi3EEENS4_18smem_ptr_flag_bitsILi32EEENSR_INS5_IJNSA_ILi8EEENSA_ILi32EEEEEENS5_IJS16_SC_EEEEEEEvNS4_8identityENS4_18SM100_TMA_2SM_LOADES1A_vS1B_EENS_8epilogue10collective18CollectiveEpilogueINS1E_23Sm100TmaWarpSpecializedILi4ELi2ELi16ELb1ELb0EEEJNS5_IJNSA_ILi64EEESF_SF_EEENS5_IJNSR_IS1J_SC_EENSR_INS5_IJNSA_ILi16EEESB_EEENS5_IJSC_S1J_EEEEEEEESH_SI_SH_SI_NS1E_6fusion15FusionCallbacksIS1I_NS1R_17LinearCombinationISH_fSH_fLNS_15FloatRoundStyleE2EEES1K_S1Q_JEEENS4_5SM1004TMEM4LOAD26SM100_TMEM_LOAD_32dp32b16xENS4_13SM90_TMA_LOADENS10_INS11_ILi2ELi4ELi3EEES14_NSR_INS5_IJS15_S1M_EEENS5_IJS1M_SC_EEEEEEENS4_39AutoVectorizingCopyWithAssumedAlignmentILi128EEENS4_14SM90_TMA_STOREES26_S28_S28_EEEvvEEEEvNT_6ParamsE,(.L_x_198 - _ZN7cutlass13device_kernelINS_4gemm6kernel13GemmUniversalIN4cute5tupleIJiiiiEEENS1_10collective13CollectiveMmaINS1_35MainloopSm100TmaUmmaWarpSpecializedILi3ELi2ELi4ENS5_IJNS4_1CILi2EEESB_NSA_ILi1EEEEEEEENS5_IJNSA_ILi128EEESF_SF_EEENS_10tfloat32_tENS5_IJlSC_lEEESH_SI_NS4_8TiledMMAINS4_8MMA_AtomIJNS4_23SM100_MMA_TF32_2x1SM_SSISH_SH_fLi128ELi128ELNS4_4UMMA5MajorE0ELSN_0ELNSM_7ScaleInE0ELSO_0EEEEEENS4_6LayoutINS5_IJSC_SC_SC_EEENS5_IJNSA_ILi0EEEST_ST_EEEEENS5_IJNS4_10UnderscoreESW_SW_EEEEENS4_28SM100_TMA_2SM_LOAD_MULTICASTENS4_14ComposedLayoutINS4_7SwizzleILi3ELi4ELi3EEENS4_18smem_ptr_flag_bitsILi32EEENSR_INS5_IJNSA_ILi8EEENSA_ILi32EEEEEENS5_IJS16_SC_EEEEEEEvNS4_8identityENS4_18SM100_TMA_2SM_LOADES1A_vS1B_EENS_8epilogue10collective18CollectiveEpilogueINS1E_23Sm100TmaWarpSpecializedILi4ELi2ELi16ELb1ELb0EEEJNS5_IJNSA_ILi64EEESF_SF_EEENS5_IJNSR_IS1J_SC_EENSR_INS5_IJNSA_ILi16EEESB_EEENS5_IJSC_S1J_EEEEEEEESH_SI_SH_SI_NS1E_6fusion15FusionCallbacksIS1I_NS1R_17LinearCombinationISH_fSH_fLNS_15FloatRoundStyleE2EEES1K_S1Q_JEEENS4_5SM1004TMEM4LOAD26SM100_TMEM_LOAD_32dp32b16xENS4_13SM90_TMA_LOADENS10_INS11_ILi2ELi4ELi3EEES14_NSR_INS5_IJS15_S1M_EEENS5_IJS1M_SC_EEEEEEENS4_39AutoVectorizingCopyWithAssumedAlignmentILi128EEENS4_14SM90_TMA_STOREES26_S28_S28_EEEvvEEEEvNT_6ParamsE)
        .other          _ZN7cutlass13device_kernelINS_4gemm6kernel13GemmUniversalIN4cute5tupleIJiiiiEEENS1_10collective13CollectiveMmaINS1_35MainloopSm100TmaUmmaWarpSpecializedILi3ELi2ELi4ENS5_IJNS4_1CILi2EEESB_NSA_ILi1EEEEEEEENS5_IJNSA_ILi128EEESF_SF_EEENS_10tfloat32_tENS5_IJlSC_lEEESH_SI_NS4_8TiledMMAINS4_8MMA_AtomIJNS4_23SM100_MMA_TF32_2x1SM_SSISH_SH_fLi128ELi128ELNS4_4UMMA5MajorE0ELSN_0ELNSM_7ScaleInE0ELSO_0EEEEEENS4_6LayoutINS5_IJSC_SC_SC_EEENS5_IJNSA_ILi0EEEST_ST_EEEEENS5_IJNS4_10UnderscoreESW_SW_EEEEENS4_28SM100_TMA_2SM_LOAD_MULTICASTENS4_14ComposedLayoutINS4_7SwizzleILi3ELi4ELi3EEENS4_18smem_ptr_flag_bitsILi32EEENSR_INS5_IJNSA_ILi8EEENSA_ILi32EEEEEENS5_IJS16_SC_EEEEEEEvNS4_8identityENS4_18SM100_TMA_2SM_LOADES1A_vS1B_EENS_8epilogue10collective18CollectiveEpilogueINS1E_23Sm100TmaWarpSpecializedILi4ELi2ELi16ELb1ELb0EEEJNS5_IJNSA_ILi64EEESF_SF_EEENS5_IJNSR_IS1J_SC_EENSR_INS5_IJNSA_ILi16EEESB_EEENS5_IJSC_S1J_EEEEEEEESH_SI_SH_SI_NS1E_6fusion15FusionCallbacksIS1I_NS1R_17LinearCombinationISH_fSH_fLNS_15FloatRoundStyleE2EEES1K_S1Q_JEEENS4_5SM1004TMEM4LOAD26SM100_TMEM_LOAD_32dp32b16xENS4_13SM90_TMA_LOADENS10_INS11_ILi2ELi4ELi3EEES14_NSR_INS5_IJS15_S1M_EEENS5_IJS1M_SC_EEEEEEENS4_39AutoVectorizingCopyWithAssumedAlignmentILi128EEENS4_14SM90_TMA_STOREES26_S28_S28_EEEvvEEEEvNT_6ParamsE,@"STO_CUDA_ENTRY STV_DEFAULT"
_ZN7cutlass13device_kernelINS_4gemm6kernel13GemmUniversalIN4cute5tupleIJiiiiEEENS1_10collective13CollectiveMmaINS1_35MainloopSm100TmaUmmaWarpSpecializedILi3ELi2ELi4ENS5_IJNS4_1CILi2EEESB_NSA_ILi1EEEEEEEENS5_IJNSA_ILi128EEESF_SF_EEENS_10tfloat32_tENS5_IJlSC_lEEESH_SI_NS4_8TiledMMAINS4_8MMA_AtomIJNS4_23SM100_MMA_TF32_2x1SM_SSISH_SH_fLi128ELi128ELNS4_4UMMA5MajorE0ELSN_0ELNSM_7ScaleInE0ELSO_0EEEEEENS4_6LayoutINS5_IJSC_SC_SC_EEENS5_IJNSA_ILi0EEEST_ST_EEEEENS5_IJNS4_10UnderscoreESW_SW_EEEEENS4_28SM100_TMA_2SM_LOAD_MULTICASTENS4_14ComposedLayoutINS4_7SwizzleILi3ELi4ELi3EEENS4_18smem_ptr_flag_bitsILi32EEENSR_INS5_IJNSA_ILi8EEENSA_ILi32EEEEEENS5_IJS16_SC_EEEEEEEvNS4_8identityENS4_18SM100_TMA_2SM_LOADES1A_vS1B_EENS_8epilogue10collective18CollectiveEpilogueINS1E_23Sm100TmaWarpSpecializedILi4ELi2ELi16ELb1ELb0EEEJNS5_IJNSA_ILi64EEESF_SF_EEENS5_IJNSR_IS1J_SC_EENSR_INS5_IJNSA_ILi16EEESB_EEENS5_IJSC_S1J_EEEEEEEESH_SI_SH_SI_NS1E_6fusion15FusionCallbacksIS1I_NS1R_17LinearCombinationISH_fSH_fLNS_15FloatRoundStyleE2EEES1K_S1Q_JEEENS4_5SM1004TMEM4LOAD26SM100_TMEM_LOAD_32dp32b16xENS4_13SM90_TMA_LOADENS10_INS11_ILi2ELi4ELi3EEES14_NSR_INS5_IJS15_S1M_EEENS5_IJS1M_SC_EEEEEEENS4_39AutoVectorizingCopyWithAssumedAlignmentILi128EEENS4_14SM90_TMA_STOREES26_S28_S28_EEEvvEEEEvNT_6ParamsE:
[----:B------:R-:W1:Y:S01]  /*0000*/  LDC R1, c[0x0][0x37c] ;  /* 0x0000df00ff017b82 */ /* 0x000e620000000800 */
[----:B------:R-:W2:Y:S01]  /*0010*/  S2R R71, SR_TID.X ;  /* 0x0000000000477919 */ /* 0x000ea20000002100 */
[----:B------:R-:W3:Y:S06]  /*0020*/  LDCU.64 UR8, c[0x0][0x890] ;  /* 0x00011200ff0877ac */ /* 0x000eec0008000a00 */
[----:B------:R-:W4:Y:S01]  /*0030*/  S2UR UR61, SR_CgaCtaId ;  /* 0x00000000003d79c3 */ /* 0x000f220000008800 */
[----:B------:R-:W-:Y:S02]  /*0040*/  PRMT R56, RZ, 0x7610, R56 ;  /* 0x00007610ff387816 */ /* 0x000fe40000000038 */
[----:B------:R-:W-:Y:S01]  /*0050*/  ELECT P1, URZ, PT ;  /* 0x0000000000ff782f */ /* 0x000fe20003820000 */
[----:B---3--:R-:W-:-:S04]  /*0060*/  UISETP.NE.U32.AND UP0, UPT, UR8, URZ, UPT ;  /* 0x000000ff0800728c */ /* 0x008fc8000bf05070 */
[----:B------:R-:W-:Y:S02]  /*0070*/  UISETP.NE.AND.EX UP0, UPT, UR9, URZ, UPT, UP0 ;  /* 0x000000ff0900728c */ /* 0x000fe4000bf05300 */
[----:B----4-:R-:W-:Y:S02]  /*0080*/  ULOP3.LUT UR5, UR61, 0x1, URZ, 0xc0, !UPT ;  /* 0x000000013d057892 */ /* 0x010fe4000f8ec0ff */
[----:B------:R-:W-:Y:S01]  /*0090*/  ULOP3.LUT UR4, UR61, 0x1, URZ, 0x3c, !UPT ;  /* 0x000000013d047892 */ /* 0x000fe2000f8e3cff */
[----:B--2---:R-:W-:-:S03]  /*00a0*/  SHF.R.U32.HI R57, RZ, 0x5, R71 ;  /* 0x00000005ff397819 */ /* 0x004fc60000011647 */
[----:B------:R-:W-:Y:S02]  /*00b0*/  IMAD.U32 R2, RZ, RZ, UR5 ;  /* 0x00000005ff027e24 */ /* 0x000fe4000f8e00ff */
[----:B------:R-:W2:Y:S02]  /*00c0*/  SHFL.IDX PT, R0, R57, RZ, 0x1f ;  /* 0x00001fff39007589 */ /* 0x000ea400000e0000 */
[----:B--2---:R-:W-:Y:S01]  /*00d0*/  R2UR UR21, R0 ;  /* 0x00000000001572ca */ /* 0x004fe200000e0000 */
[----:B------:R-:W-:Y:S01]  /*00e0*/  IMAD.U32 R0, RZ, RZ, UR4 ;  /* 0x00000004ff007e24 */ /* 0x000fe2000f8e00ff */
[----:B-1----:R-:W-:-:S13]  /*00f0*/  BRA.U UP0, `(.L_x_0) ;  /* 0x0000000100307547 */ /* 0x002fda000b800000 */
[----:B------:R-:W1:Y:S02]  /*0100*/  LDCU.64 UR4, c[0x0][0x888] ;  /* 0x00011100ff0477ac */ /* 0x000e640008000a00 */
[----:B-1----:R-:W-:-:S04]  /*0110*/  UISETP.NE.U32.AND UP0, UPT, UR4, URZ, UPT ;  /* 0x000000ff0400728c */ /* 0x002fc8000bf05070 */
[----:B------:R-:W-:-:S09]  /*0120*/  UISETP.NE.AND.EX UP0, UPT, UR5, URZ, UPT, UP0 ;  /* 0x000000ff0500728c */ /* 0x000fd2000bf05300 */
[----:B------:R-:W-:Y:S05]  /*0130*/  BRA.U !UP0, `(.L_x_1) ;  /* 0x0000000108147547 */ /* 0x000fea000b800000 */
[----:B------:R-:W1:Y:S01]  /*0140*/  LDC.64 R4, c[0x0][0x888] ;  /* 0x00022200ff047b82 */ /* 0x000e620000000a00 */
[----:B------:R-:W1:Y:S02]  /*0150*/  LDCU.64 UR4, c[0x0][0x358] ;  /* 0x00006b00ff0477ac */ /* 0x000e640008000a00 */
[----:B-1----:R1:W5:Y:S01]  /*0160*/  LDG.E R27, desc[UR4][R4.64] ;  /* 0x00000004041b7981 */ /* 0x002362000c1e1900 */
[----:B------:R-:W-:Y:S01]  /*0170*/  HFMA2 R56, -RZ, RZ, 0, 5.9604644775390625e-08 ;  /* 0x00000001ff387431 */ /* 0x000fe200000001ff */
[----:B------:R-:W-:Y:S05]  /*0180*/  BRA `(.L_x_0) ;  /* 0x00000000000c7947 */ /* 0x000fea0003800000 */
.L_x_1:
[----:B------:R-:W1:Y:S01]  /*0190*/  LDCU UR4, c[0x0][0x880] ;  /* 0x00011000ff0477ac */ /* 0x000e620008000800 */
[----:B------:R-:W-:Y:S01]  /*01a0*/  HFMA2 R56, -RZ, RZ, 0, 5.9604644775390625e-08 ;  /* 0x00000001ff387431 */ /* 0x000fe200000001ff */
[----:B-1----:R-:W-:-:S07]  /*01b0*/  MOV R27, UR4 ;  /* 0x00000004001b7c02 */ /* 0x002fce0008000f00 */
.L_x_0:
[----:B------:R-:W2:Y:S02]  /*01c0*/  LDCU.64 UR4, c[0x0][0x8b0] ;  /* 0x00011600ff0477ac */ /* 0x000ea40008000a00 */
[----:B--2---:R-:W-:-:S04]  /*01d0*/  UISETP.NE.U32.AND UP0, UPT, UR4, URZ, UPT ;  /* 0x000000ff0400728c */ /* 0x004fc8000bf05070 */
[----:B------:R-:W-:-:S09]  /*01e0*/  UISETP.NE.AND.EX UP0, UPT, UR5, URZ, UPT, UP0 ;  /* 0x000000ff0500728c */ /* 0x000fd2000bf05300 */
[----:B------:R-:W-:Y:S05]  /*01f0*/  BRA.U UP0, `(.L_x_2) ;  /* 0x0000000100287547 */ /* 0x000fea000b800000 */
[----:B------:R-:W2:Y:S02]  /*0200*/  LDCU.64 UR4, c[0x0][0x8a8] ;  /* 0x00011500ff0477ac */ /* 0x000ea40008000a00 */
[----:B--2---:R-:W-:-:S04]  /*0210*/  UISETP.NE.U32.AND UP0, UPT, UR4, URZ, UPT ;  /* 0x000000ff0400728c */ /* 0x004fc8000bf05070 */
[----:B------:R-:W-:-:S09]  /*0220*/  UISETP.NE.AND.EX UP0, UPT, UR5, URZ, UPT, UP0 ;  /* 0x000000ff0500728c */ /* 0x000fd2000bf05300 */
[----:B------:R-:W-:Y:S05]  /*0230*/  BRA.U !UP0, `(.L_x_3) ;  /* 0x0000000108107547 */ /* 0x000fea000b800000 */
[----:B------:R-:W2:Y:S01]  /*0240*/  LDC.64 R24, c[0x0][0x8a8] ;  /* 0x00022a00ff187b82 */ /* 0x000ea20000000a00 */
[----:B------:R-:W2:Y:S02]  /*0250*/  LDCU.64 UR4, c[0x0][0x358] ;  /* 0x00006b00ff0477ac */ /* 0x000ea40008000a00 */
[----:B--2---:R2:W5:Y:S01]  /*0260*/  LDG.E R24, desc[UR4][R24.64] ;  /* 0x0000000418187981 */ /* 0x004562000c1e1900 */
[----:B------:R-:W-:Y:S05]  /*0270*/  BRA `(.L_x_2) ;  /* 0x0000000000087947 */ /* 0x000fea0003800000 */
.L_x_3:
[----:B------:R-:W2:Y:S02]  /*0280*/  LDCU UR4, c[0x0][0x8a0] ;  /* 0x00011400ff0477ac */ /* 0x000ea40008000800 */
[----:B--2---:R-:W-:Y:S02]  /*0290*/  MOV R24, UR4 ;  /* 0x0000000400187c02 */ /* 0x004fe40008000f00 */
.L_x_2:
[----:B------:R-:W-:Y:S01]  /*02a0*/  IMAD.U32 R3, RZ, RZ, UR21 ;  /* 0x00000015ff037e24 */ /* 0x000fe2000f8e00ff */
[----:B------:R-:W-:Y:S04]  /*02b0*/  BSSY.RECONVERGENT B0, `(.L_x_4) ;  /* 0x000000c000007945 */ /* 0x000fe80003800200 */
[C---:B------:R-:W-:Y:S02]  /*02c0*/  ISETP.NE.OR P2, PT, R3.reuse, 0x1, !P1 ;  /* 0x000000010300780c */ /* 0x040fe40004f45670 */
[----:B------:R-:W-:-:S11]  /*02d0*/  ISETP.NE.OR P0, PT, R3, 0x3, !P1 ;  /* 0x000000030300780c */ /* 0x000fd60004f05670 */
[----:B------:R-:W-:Y:S05]  /*02e0*/  @P2 BRA `(.L_x_5) ;  /* 0x0000000000202947 */ /* 0x000fea0003800000 */
[----:B------:R-:W3:Y:S02]  /*02f0*/  LDCU.64 UR4, c[0x0][0x348] ;  /* 0x00006900ff0477ac */ /* 0x000ee40008000a00 */
[----:B---3--:R-:W-:Y:S02]  /*0300*/  UIADD3 UR6, UP1, UPT, UR4, 0x80, URZ ;  /* 0x0000008004067890 */ /* 0x008fe4000ff3e0ff */
[----:B------:R-:W-:Y:S02]  /*0310*/  UIADD3 UR4, UP0, UPT, UR4, 0x180, URZ ;  /* 0x0000018004047890 */ /* 0x000fe4000ff1e0ff */
[----:B------:R-:W-:Y:S02]  /*0320*/  UIADD3.X UR7, UPT, UPT, URZ, UR5, URZ, UP1, !UPT ;  /* 0x00000005ff077290 */ /* 0x000fe40008ffe4ff */
[----:B------:R-:W-:-:S07]  /*0330*/  UIADD3.X UR5, UPT, UPT, URZ, UR5, URZ, UP0, !UPT ;  /* 0x00000005ff057290 */ /* 0x000fce00087fe4ff */
[----:B------:R3:W-:Y:S02]  /*0340*/  UTMACCTL.PF [UR6] ;  /* 0x00000000060079b9 */ /* 0x0007e40008040000 */
[----:B------:R3:W-:Y:S02]  /*0350*/  UTMACCTL.PF [UR4] ;  /* 0x00000000040079b9 */ /* 0x0007e40008040000 */
[----:B---3--:R-:W-:Y:S01]  /*0360*/  NOP ;  /* 0x0000000000007918 */ /* 0x008fe20000000000 */
.L_x_5:
[----:B------:R-:W-:Y:S05]  /*0370*/  BSYNC.RECONVERGENT B0 ;  /* 0x0000000000007941 */ /* 0x000fea0003800200 */
.L_x_4:
[----:B------:R-:W-:Y:S04]  /*0380*/  BSSY.RECONVERGENT B0, `(.L_x_6) ;  /* 0x000000a000007945 */ /* 0x000fe80003800200 */
        /* <DEDUP_REMOVED lines=9> */
.L_x_7:
[----:B------:R-:W-:Y:S05]  /*0420*/  BSYNC.RECONVERGENT B0 ;  /* 0x0000000000007941 */ /* 0x000fea0003800200 */
.L_x_6:
[----:B------:R-:W3:Y:S01]  /*0430*/  LDCU.64 UR4, c[0x0][0x888] ;  /* 0x00011100ff0477ac */ /* 0x000ee20008000a00 */
[----:B------:R-:W-:Y:S02]  /*0440*/  UISETP.EQ.U32.AND UP1, UPT, UR8, URZ, UPT ;  /* 0x000000ff0800728c */ /* 0x000fe4000bf22070 */
[----:B------:R-:W-:Y:S02]  /*0450*/  UPLOP3.LUT UP3, UPT, UPT, UPT, UPT, 0x80, 0x8 ;  /* 0x000000000008789c */ /* 0x000fe40003f6f070 */
[----:B---3--:R-:W-:-:S04]  /*0460*/  UISETP.NE.U32.AND UP0, UPT, UR4, URZ, UPT ;  /* 0x000000ff0400728c */ /* 0x008fc8000bf05070 */
[----:B------:R-:W-:-:S04]  /*0470*/  UISETP.NE.AND.EX UP0, UPT, UR5, URZ, UPT, UP0 ;  /* 0x000000ff0500728c */ /* 0x000fc8000bf05300 */
[----:B------:R-:W-:-:S04]  /*0480*/  UISETP.EQ.OR.EX UP2, UPT, UR9, URZ, !UP0, UP1 ;  /* 0x000000ff0900728c */ /* 0x000fc8000c742710 */
[----:B------:R-:W-:-:S06]  /*0490*/  UP2UR UR4, UPR, URZ, 0x4 ;  /* 0x00000004ff047883 */ /* 0x000fcc0008000000 */
[----:B------:R-:W-:Y:S01]  /*04a0*/  MOV R60, UR4 ;  /* 0x00000004003c7c02 */ /* 0x000fe20008000f00 */
[----:B------:R-:W-:Y:S06]  /*04b0*/  BRA.U !UP2, `(.L_x_8) ;  /* 0x000000010a207547 */ /* 0x000fec000b800000 */
[----:B------:R-:W-:Y:S01]  /*04c0*/  UISETP.NE.U32.AND UP1, UPT, UR8, URZ, UPT ;  /* 0x000000ff0800728c */ /* 0x000fe2000bf25070 */
[----:B-----5:R-:W-:Y:S01]  /*04d0*/  FSETP.NEU.AND P0, PT, R27, RZ, PT ;  /* 0x000000ff1b00720b */ /* 0x020fe20003f0d000 */
[----:B------:R-:W-:Y:S02]  /*04e0*/  USEL UR4, URZ, 0xffffffff, UP0 ;  /* 0xffffffffff047887 */ /* 0x000fe40008000000 */
[----:B------:R-:W-:-:S10]  /*04f0*/  UISETP.NE.AND.EX UP1, UPT, UR9, URZ, UPT, UP1 ;  /* 0x000000ff0900728c */ /* 0x000fd4000bf25310 */
[----:B------:R-:W-:Y:S01]  /*0500*/  VOTEU.ANY UP0, P0 ;  /* 0x0000000000ff7886 */ /* 0x000fe20000000100 */
[----:B------:R-:W-:-:S04]  /*0510*/  @!UP1 USEL UR4, URZ, 0xffffffff, UP0 ;  /* 0xffffffffff049887 */ /* 0x000fc80008000000 */
[----:B------:R-:W-:-:S04]  /*0520*/  ULOP3.LUT UR4, UR4, 0x1, URZ, 0xc0, !UPT ;  /* 0x0000000104047892 */ /* 0x000fc8000f8ec0ff */
[----:B------:R-:W-:-:S11]  /*0530*/  UISETP.NE.U32.AND UP3, UPT, UR4, 0x1, UPT ;  /* 0x000000010400788c */ /* 0x000fd6000bf65070 */
.L_x_8:
[----:B------:R-:W3:Y:S01]  /*0540*/  SHFL.IDX PT, R3, R57, RZ, 0x1f ;  /* 0x00001fff39037589 */ /* 0x000ee200000e0000 */
[----:B------:R-:W-:Y:S01]  /*0550*/  R2UR UR4, R2 ;  /* 0x00000000020472ca */ /* 0x000fe200000e0000 */
[----:B------:R-:W-:-:S04]  /*0560*/  UISETP.NE.AND UP0, UPT, UR21, 0x2, UPT ;  /* 0x000000021500788c */ /* 0x000fc8000bf05270 */
[----:B------:R-:W-:-:S08]  /*0570*/  USEL UR46, URZ, 0x1, UP0 ;  /* 0x00000001ff2e7887 */ /* 0x000fd00008000000 */
[----:B------:R-:W-:-:S06]  /*0580*/  UISETP.EQ.AND UP1, UPT, UR4, URZ, !UP0 ;  /* 0x000000ff0400728c */ /* 0x000fcc000c722270 */
[----:B------:R-:W-:Y:S02]  /*0590*/  PLOP3.LUT P4, PT, P1, PT, UP1, 0x80, 0x8 ;  /* 0x000000000008781c */ /* 0x000fe40000f8f018 */
[----:B---3--:R-:W-:-:S13]  /*05a0*/  ISETP.NE.AND P0, PT, R3, RZ, PT ;  /* 0x000000ff0300720c */ /* 0x008fda0003f05270 */
[----:B------:R-:W-:Y:S05]  /*05b0*/  @P0 BRA `(.L_x_9) ;  /* 0x00000000004c0947 */ /* 0x000fea0003800000 */
[----:B------:R-:W-:Y:S01]  /*05c0*/  UMOV UR4, 0x400 ;  /* 0x0000040000047882 */ /* 0x000fe20000000000 */
[----:B------:R-:W-:Y:S01]  /*05d0*/  UMOV UR8, 0x1 ;  /* 0x0000000100087882 */ /* 0x000fe20000000000 */
[----:B------:R-:W-:Y:S01]  /*05e0*/  UMOV UR6, 0x2 ;  /* 0x0000000200067882 */ /* 0x000fe20000000000 */
[----:B------:R-:W-:Y:S02]  /*05f0*/  ULEA UR4, UR61, UR4, 0x18 ;  /* 0x000000043d047291 */ /* 0x000fe4000f8ec0ff */
[----:B------:R-:W-:-:S04]  /*0600*/  UIADD3 UR8, UPT, UPT, -UR8, 0x100000, URZ ;  /* 0x0010000008087890 */ /* 0x000fc8000fffe1ff */
[----:B------:R-:W-:Y:S02]  /*0610*/  USHF.L.U32 UR9, UR8, 0xb, URZ ;  /* 0x0000000b08097899 */ /* 0x000fe400080006ff */
[----:B------:R-:W-:Y:S02]  /*0620*/  USHF.L.U32 UR8, UR8, 0x1, URZ ;  /* 0x0000000108087899 */ /* 0x000fe400080006ff */
[----:B------:R-:W-:-:S04]  /*0630*/  UIADD3 UR6, UPT, UPT, -UR6, 0x100000, URZ ;  /* 0x0010000006067890 */ /* 0x000fc8000fffe1ff */
[----:B------:R-:W-:Y:S02]  /*0640*/  USHF.L.U32 UR7, UR6, 0xb, URZ ;  /* 0x0000000b06077899 */ /* 0x000fe400080006ff */
[----:B------:R-:W-:Y:S01]  /*0650*/  USHF.L.U32 UR6, UR6, 0x1, URZ ;  /* 0x0000000106067899 */ /* 0x000fe200080006ff */
[----:B------:R-:W-:Y:S01]  /*0660*/  ELECT P0, URZ, PT ;  /* 0x0000000000ff782f */ /* 0x000fe20003800000 */
[----:B------:R-:W3:Y:S02]  /*0670*/  FENCE.VIEW.ASYNC.S ;  /* 0x00000000000073c6 */ /* 0x000ee40000000000 */
[----:B---3--:R3:W4:Y:S08]  /*0680*/  SYNCS.EXCH.64 URZ, [UR4], UR8 ;  /* 0x0000000804ff75b2 */ /* 0x0087300008000100 */
[----:B------:R3:W1:Y:S01]  /*0690*/  SYNCS.EXCH.64 URZ, [UR4+0x18], UR6 ;  /* 0x0000180604ff75b2 */ /* 0x0006620008000100 */
[----:B------:R3:W1:Y:S01]  /*06a0*/  SYNCS.EXCH.64 URZ, [UR4+0x8], UR8 ;  /* 0x0000080804ff75b2 */ /* 0x0006620008000100 */
[----:B------:R3:W1:Y:S01]  /*06b0*/  SYNCS.EXCH.64 URZ, [UR4+0x20], UR6 ;  /* 0x0000200604ff75b2 */ /* 0x0006620008000100 */
[----:B------:R3:W1:Y:S01]  /*06c0*/  SYNCS.EXCH.64 URZ, [UR4+0x10], UR8 ;  /* 0x0000100804ff75b2 */ /* 0x0006620008000100 */
[----:B------:R3:W1:Y:S01]  /*06d0*/  SYNCS.EXCH.64 URZ, [UR4+0x28], UR6 ;  /* 0x0000280604ff75b2 */ /* 0x0006620008000100 */
[----:B------:R-:W-:Y:S01]  /*06e0*/  NOP ;  /* 0x0000000000007918 */ /* 0x000fe20000000000 */
.L_x_9:
[----:B------:R-:W2:Y:S01]  /*06f0*/  SHFL.IDX PT, R3, R57, RZ, 0x1f ;  /* 0x00001fff39037589 */ /* 0x000ea200000e0000 */
[----:B------:R-:W-:Y:S01]  /*0700*/  NOP ;  /* 0x0000000000007918 */ /* 0x000fe20000000000 */
[----:B--2---:R-:W-:-:S13]  /*0710*/  ISETP.NE.AND P0, PT, R3, 0x1, PT ;  /* 0x000000010300780c */ /* 0x004fda0003f05270 */
[----:B------:R-:W-:Y:S05]  /*0720*/  @P0 BRA `(.L_x_10) ;  /* 0x0000000000540947 */ /* 0x000fea0003800000 */
[----:B---3--:R-:W-:Y:S01]  /*0730*/  UMOV UR4, 0x400 ;  /* 0x0000040000047882 */ /* 0x008fe20000000000 */
        /* <DEDUP_REMOVED lines=10> */
[----:B------:R-:W2:Y:S02]  /*07e0*/  FENCE.VIEW.ASYNC.S ;  /* 0x00000000000073c6 */ /* 0x000ea40000000000 */
[----:B--2---:R2:W3:Y:S08]  /*07f0*/  SYNCS.EXCH.64 URZ, [UR4+0x30], UR8 ;  /* 0x0000300804ff75b2 */ /* 0x0044f00008000100 */
[----:B------:R2:W1:Y:S01]  /*0800*/  SYNCS.EXCH.64 URZ, [UR4+0x50], UR6 ;  /* 0x0000500604ff75b2 */ /* 0x0004620008000100 */
[----:B------:R2:W1:Y:S01]  /*0810*/  SYNCS.EXCH.64 URZ, [UR4+0x38], UR8 ;  /* 0x0000380804ff75b2 */ /* 0x0004620008000100 */
[----:B------:R2:W1:Y:S01]  /*0820*/  SYNCS.EXCH.64 URZ, [UR4+0x58], UR6 ;  /* 0x0000580604ff75b2 */ /* 0x0004620008000100 */
[----:B------:R2:W1:Y:S01]  /*0830*/  SYNCS.EXCH.64 URZ, [UR4+0x40], UR8 ;  /* 0x0000400804ff75b2 */ /* 0x0004620008000100 */
[----:B------:R2:W1:Y:S01]  /*0840*/  SYNCS.EXCH.64 URZ, [UR4+0x60], UR6 ;  /* 0x0000600604ff75b2 */ /* 0x0004620008000100 */
[----:B------:R2:W1:Y:S01]  /*0850*/  SYNCS.EXCH.64 URZ, [UR4+0x48], UR8 ;  /* 0x0000480804ff75b2 */ /* 0x0004620008000100 */
[----:B------:R2:W1:Y:S01]  /*0860*/  SYNCS.EXCH.64 URZ, [UR4+0x68], UR6 ;  /* 0x0000680604ff75b2 */ /* 0x0004620008000100 */
[----:B------:R-:W-:Y:S01]  /*0870*/  NOP ;  /* 0x0000000000007918 */ /* 0x000fe20000000000 */
.L_x_10:
[----:B------:R-:W4:Y:S01]  /*0880*/  SHFL.IDX PT, R3, R57, RZ, 0x1f ;  /* 0x00001fff39037589 */ /* 0x000f2200000e0000 */
[----:B------:R-:W-:Y:S01]  /*0890*/  NOP ;  /* 0x0000000000007918 */ /* 0x000fe20000000000 */
[----:B----4-:R-:W-:-:S13]  /*08a0*/  ISETP.NE.AND P0, PT, R3, 0x3, PT ;  /* 0x000000030300780c */ /* 0x010fda0003f05270 */
[----:B------:R-:W-:Y:S05]  /*08b0*/  @P0 BRA `(.L_x_11) ;  /* 0x00000000002c0947 */ /* 0x000fea0003800000 */
[----:B--23--:R-:W-:Y:S01]  /*08c0*/  UMOV UR6, 0x400 ;  /* 0x0000040000067882 */ /* 0x00cfe20000000000 */
[----:B------:R-:W-:Y:S01]  /*08d0*/  UMOV UR4, 0x20 ;  /* 0x0000002000047882 */ /* 0x000fe20000000000 */
[----:B------:R-:W-:Y:S02]  /*08e0*/  ULEA UR6, UR61, UR6, 0x18 ;  /* 0x000000063d067291 */ /* 0x000fe4000f8ec0ff */
[----:B------:R-:W-:-:S04]  /*08f0*/  UIADD3 UR4, UPT, UPT, -UR4, 0x100000, URZ ;  /* 0x0010000004047890 */ /* 0x000fc8000fffe1ff */
[----:B------:R-:W-:Y:S02]  /*0900*/  USHF.L.U32 UR5, UR4, 0xb, URZ ;  /* 0x0000000b04057899 */ /* 0x000fe400080006ff */
[----:B------:R-:W-:Y:S01]  /*0910*/  USHF.L.U32 UR4, UR4, 0x1, URZ ;  /* 0x0000000104047899 */ /* 0x000fe200080006ff */
[----:B------:R-:W-:Y:S01]  /*0920*/  ELECT P0, URZ, PT ;  /* 0x0000000000ff782f */ /* 0x000fe20003800000 */
[----:B------:R-:W2:Y:S10]  /*0930*/  FENCE.VIEW.ASYNC.S ;  /* 0x00000000000073c6 */ /* 0x000eb40000000000 */
[----:B--2---:R4:W2:Y:S01]  /*0940*/  SYNCS.EXCH.64 URZ, [UR6+0x70], UR4 ;  /* 0x0000700406ff75b2 */ /* 0x0048a20008000100 */
[----:B------:R4:W3:Y:S02]  /*0950*/  SYNCS.EXCH.64 URZ, [UR6+0x78], UR4 ;  /* 0x0000780406ff75b2 */ /* 0x0008e40008000100 */
[----:B----4-:R-:W-:Y:S01]  /*0960*/  NOP ;  /* 0x0000000000007918 */ /* 0x010fe20000000000 */
.L_x_11:
[----:B------:R-:W4:Y:S01]  /*0970*/  SHFL.IDX PT, R3, R57, RZ, 0x1f ;  /* 0x00001fff39037589 */ /* 0x000f2200000e0000 */
[----:B------:R-:W-:Y:S01]  /*0980*/  NOP ;  /* 0x0000000000007918 */ /* 0x000fe20000000000 */
[----:B----4-:R-:W-:-:S13]  /*0990*/  ISETP.NE.AND P0, PT, R3, 0x4, PT ;  /* 0x000000040300780c */ /* 0x010fda0003f05270 */
[----:B------:R-:W-:Y:S05]  /*09a0*/  @P0 BRA `(.L_x_12) ;  /* 0x0000000000480947 */ /* 0x000fea0003800000 */
[----:B--23--:R-:W-:Y:S01]  /*09b0*/  UMOV UR4, 0x3a0 ;  /* 0x000003a000047882 */ /* 0x00cfe20000000000 */
[----:B------:R-:W-:Y:S01]  /*09c0*/  UMOV UR6, 0x400 ;  /* 0x0000040000067882 */ /* 0x000fe20000000000 */
[----:B------:R-:W-:Y:S01]  /*09d0*/  USEL UR4, UR4, 0x320, UP3 ;  /* 0x0000032004047887 */ /* 0x000fe20009800000 */
        /* <DEDUP_REMOVED lines=10> */
[----:B--2---:R4:W2:Y:S08]  /*0a80*/  SYNCS.EXCH.64 URZ, [UR6+0x80], UR8 ;  /* 0x0000800806ff75b2 */ /* 0x0048b00008000100 */
[----:B------:R4:W3:Y:S01]  /*0a90*/  SYNCS.EXCH.64 URZ, [UR6+0x90], UR4 ;  /* 0x0000900406ff75b2 */ /* 0x0008e20008000100 */
[----:B------:R4:W1:Y:S01]  /*0aa0*/  SYNCS.EXCH.64 URZ, [UR6+0x88], UR8 ;  /* 0x0000880806ff75b2 */ /* 0x0008620008000100 */
[----:B------:R4:W1:Y:S02]  /*0ab0*/  SYNCS.EXCH.64 URZ, [UR6+0x98], UR4 ;  /* 0x0000980406ff75b2 */ /* 0x0008640008000100 */
[----:B----4-:R-:W-:Y:S01]  /*0ac0*/  NOP ;  /* 0x0000000000007918 */ /* 0x010fe20000000000 */
.L_x_12:
[----:B------:R-:W4:Y:S01]  /*0ad0*/  SHFL.IDX PT, R3, R57, RZ, 0x1f ;  /* 0x00001fff39037589 */ /* 0x000f2200000e0000 */
[----:B------:R-:W-:Y:S01]  /*0ae0*/  NOP ;  /* 0x0000000000007918 */ /* 0x000fe20000000000 */
[----:B----4-:R-:W-:-:S13]  /*0af0*/  ISETP.NE.AND P0, PT, R3, 0x5, PT ;  /* 0x000000050300780c */ /* 0x010fda0003f05270 */
[----:B------:R-:W-:Y:S05]  /*0b00*/  @P0 BRA `(.L_x_13) ;  /* 0x0000000000540947 */ /* 0x000fea0003800000 */
[----:B--23--:R-:W-:Y:S01]  /*0b10*/  UMOV UR4, 0x400 ;  /* 0x0000040000047882 */ /* 0x00cfe20000000000 */
        /* <DEDUP_REMOVED lines=14> */
[----:B------:R4:W1:Y:S01]  /*0c00*/  SYNCS.EXCH.64 URZ, [UR4+0xc8], UR8 ;  /* 0x0000c80804ff75b2 */ /* 0x0008620008000100 */
[----:B------:R4:W1:Y:S01]  /*0c10*/  SYNCS.EXCH.64 URZ, [UR4+0xb0], UR6 ;  /* 0x0000b00604ff75b2 */ /* 0x0008620008000100 */
[----:B------:R4:W1:Y:S01]  /*0c20*/  SYNCS.EXCH.64 URZ, [UR4+0xd0], UR8 ;  /* 0x0000d00804ff75b2 */ /* 0x0008620008000100 */
[----:B------:R4:W1:Y:S01]  /*0c30*/  SYNCS.EXCH.64 URZ, [UR4+0xb8], UR6 ;  /* 0x0000b80604ff75b2 */ /* 0x0008620008000100 */
[----:B------:R4:W1:Y:S02]  /*0c40*/  SYNCS.EXCH.64 URZ, [UR4+0xd8], UR8 ;  /* 0x0000d80804ff75b2 */ /* 0x0008640008000100 */
[----:B----4-:R-:W-:Y:S01]  /*0c50*/  NOP ;  /* 0x0000000000007918 */ /* 0x010fe20000000000 */
.L_x_13:
[----:B------:R-:W4:Y:S01]  /*0c60*/  SHFL.IDX PT, R3, R57, RZ, 0x1f ;  /* 0x00001fff39037589 */ /* 0x000f2200000e0000 */
[----:B------:R-:W-:Y:S01]  /*0c70*/  ISETP.NE.OR P1, PT, RZ, UR21, !P1 ;  /* 0x00000015ff007c0c */ /* 0x000fe2000cf25670 */
        /* <DEDUP_REMOVED lines=12> */
[----:B------:R4:W3:Y:S01]  /*0d40*/  SYNCS.EXCH.64 URZ, [UR4+0xf0], UR6 ;  /* 0x0000f00604ff75b2 */ /* 0x0008e20008000100 */
[----:B------:R4:W1:Y:S01]  /*0d50*/  SYNCS.EXCH.64 URZ, [UR4+0xe8], UR6 ;  /* 0x0000e80604ff75b2 */ /* 0x0008620008000100 */
[----:B------:R4:W1:Y:S02]  /*0d60*/  SYNCS.EXCH.64 URZ, [UR4+0xf8], UR6 ;  /* 0x0000f80604ff75b2 */ /* 0x0008640008000100 */
[----:B----4-:R-:W-:Y:S01]  /*0d70*/  NOP ;  /* 0x0000000000007918 */ /* 0x010fe20000000000 */
.L_x_14:
[----:B------:R-:W-:Y:S01]  /*0d80*/  VOTEU.ALL UP0, P1 ;  /* 0x0000000000ff7886 */ /* 0x000fe20000800000 */
[----:B--23--:R-:W-:Y:S01]  /*0d90*/  UMOV UR4, 0x20 ;  /* 0x0000002000047882 */ /* 0x00cfe20000000000 */
[----:B------:R-:W2:Y:S01]  /*0da0*/  LDCU UR7, c[0x0][0x36c] ;  /* 0x00006d80ff0777ac */ /* 0x000ea20008000800 */
[----:B------:R-:W-:Y:S01]  /*0db0*/  NOP ;  /* 0x0000000000007918 */ /* 0x000fe20000000000 */
[----:B-1----:R-:W-:Y:S01]  /*0dc0*/  LOP3.LUT R5, R71, 0x1f, RZ, 0xc0, !PT ;  /* 0x0000001f47057812 */ /* 0x002fe200078ec0ff */
[----:B------:R-:W-:Y:S01]  /*0dd0*/  @!UP0 UMOV UR6, 0x400 ;  /* 0x0000040000068882 */ /* 0x000fe20000000000 */
[----:B------:R-:W-:-:S04]  /*0de0*/  @!UP0 UIADD3 UR4, UPT, UPT, -UR4, 0x100000, URZ ;  /* 0x0010000004048890 */ /* 0x000fc8000fffe1ff */
[----:B------:R-:W-:Y:S02]  /*0df0*/  @!UP0 USHF.L.U32 UR5, UR4, 0xb, URZ ;  /* 0x0000000b04058899 */ /* 0x000fe400080006ff */
[----:B------:R-:W-:Y:S02]  /*0e00*/  @!UP0 USHF.L.U32 UR4, UR4, 0x1, URZ ;  /* 0x0000000104048899 */ /* 0x000fe400080006ff */
[----:B------:R-:W-:Y:S01]  /*0e10*/  @!UP0 ULEA UR6, UR61, UR6, 0x18 ;  /* 0x000000063d068291 */ /* 0x000fe2000f8ec0ff */
[----:B------:R-:W-:Y:S01]  /*0e20*/  VOTEU.ALL UP0, P1 ;  /* 0x0000000000ff7886 */ /* 0x000fe20000800000 */
[----:B------:R-:W-:Y:S02]  /*0e30*/  UISETP.NE.AND UP4, UPT, UR21, URZ, UPT ;  /* 0x000000ff1500728c */ /* 0x000fe4000bf85270 */
[----:B--2---:R-:W-:Y:S01]  /*0e40*/  UISETP.EQ.U32.AND UP5, UPT, UR7, 0x1, UPT ;  /* 0x000000010700788c */ /* 0x004fe2000bfa2070 */
[----:B------:R-:W1:Y:S07]  /*0e50*/  FENCE.VIEW.ASYNC.S ;  /* 0x00000000000073c6 */ /* 0x000e6e0000000000 */
[----:B-1----:R1:W2:Y:S01]  /*0e60*/  @!UP0 SYNCS.EXCH.64 URZ, [UR6+0x100], UR4 ;  /* 0x0001000406ff85b2 */ /* 0x0022a20008000100 */
[----:B------:R-:W-:Y:S05]  /*0e70*/  BRA.U !UP5, `(.L_x_15) ;  /* 0x000000010d087547 */ /* 0x000fea000b800000 */
[----:B--2---:R-:W-:Y:S01]  /*0e80*/  UCGABAR_ARV ;  /* 0x00000000000079c7 */ /* 0x004fe20008000000 */
[----:B------:R-:W-:Y:S05]  /*0e90*/  BRA `(.L_x_16) ;  /* 0x0000000000047947 */ /* 0x000fea0003800000 */
.L_x_15:
[----:B--2---:R-:W-:Y:S01]  /*0ea0*/  NOP ;  /* 0x0000000000007918 */ /* 0x004fe20000000000 */
.L_x_16:
[----:B------:R-:W2:Y:S01]  /*0eb0*/  S2UR UR20, SR_CTAID.X ;  /* 0x00000000001479c3 */ /* 0x000ea20000002500 */
[----:B------:R-:W-:-:S05]  /*0ec0*/  CS2R.32 R59, SR_CgaSize ;  /* 0x00000000003b7805 */ /* 0x000fca0000008a00 */
[----:B------:R-:W-:-:S05]  /*0ed0*/  IMAD R59, R59, -0xa0, RZ ;  /* 0xffffff603b3b7824 */ /* 0x000fca00078e02ff */
[----:B-1----:R-:W-:-:S14]  /*0ee0*/  R2UR UR5, R59 ;  /* 0x000000003b0572ca */ /* 0x002fdc00000e0000 */
[----:B------:R-:W1:Y:S01]  /*0ef0*/  LDCU UR5, c[0x0][UR5+0x2b0] ;  /* 0x00005600050577ac */ /* 0x000e620008000800 */
[----:B------:R-:W-:Y:S02]  /*0f00*/  R2UR UR10, R2 ;  /* 0x00000000020a72ca */ /* 0x000fe400000e0000 */
[----:B------:R-:W-:-:S05]  /*0f10*/  CS2R.32 R59, SR_CgaSize ;  /* 0x00000000003b7805 */ /* 0x000fca0000008a00 */
[----:B------:R-:W-:-:S05]  /*0f20*/  IMAD R59, R59, -0xa0, RZ ;  /* 0xffffff603b3b7824 */ /* 0x000fca00078e02ff */
[----:B------:R-:W-:-:S14]  /*0f30*/  R2UR UR4, R59 ;  /* 0x000000003b0472ca */ /* 0x000fdc00000e0000 */
[----:B------:R-:W3:Y:S01]  /*0f40*/  LDCU UR4, c[0x0][UR4+0x2b4] ;  /* 0x00005680040477ac */ /* 0x000ee20008000800 */
[----:B------:R-:W4:Y:S01]  /*0f50*/  S2UR UR7, SR_CTAID.Y ;  /* 0x00000000000779c3 */ /* 0x000f220000002600 */
[----:B------:R-:W-:-:S05]  /*0f60*/  CS2R.32 R59, SR_CgaSize ;  /* 0x00000000003b7805 */ /* 0x000fca0000008a00 */
[----:B------:R-:W-:-:S05]  /*0f70*/  IMAD R59, R59, -0xa0, RZ ;  /* 0xffffff603b3b7824 */ /* 0x000fca00078e02ff */
[----:B------:R-:W-:-:S14]  /*0f80*/  R2UR UR8, R59 ;  /* 0x000000003b0872ca */ /* 0x000fdc00000e0000 */
[----:B------:R-:W3:Y:S01]  /*0f90*/  LDCU UR8, c[0x0][UR8+0x2a0] ;  /* 0x00005400080877ac */ /* 0x000ee20008000800 */
[----:B------:R-:W-:-:S05]  /*0fa0*/  CS2R.32 R59, SR_CgaSize ;  /* 0x00000000003b7805 */ /* 0x000fca0000008a00 */
[----:B------:R-:W-:-:S05]  /*0fb0*/  IMAD R59, R59, -0xa0, RZ ;  /* 0xffffff603b3b7824 */ /* 0x000fca00078e02ff */
[----:B------:R-:W-:-:S14]  /*0fc0*/  R2UR UR9, R59 ;  /* 0x000000003b0972ca */ /* 0x000fdc00000e0000 */
[----:B------:R-:W3:Y:S01]  /*0fd0*/  LDCU UR9, c[0x0][UR9+0x2a4] ;  /* 0x00005480090977ac */ /* 0x000ee20008000800 */
[----:B------:R-:W3:Y:S01]  /*0fe0*/  S2UR UR60, SR_CTAID.Z ;  /* 0x00000000003c79c3 */ /* 0x000ee20000002700 */
[----:B------:R-:W3:Y:S01]  /*0ff0*/  LDCU UR24, c[0x0][0xb24] ;  /* 0x00016480ff1877ac */ /* 0x000ee20008000800 */
[----:B------:R-:W-:Y:S02]  /*1000*/  UISETP.GT.U32.AND UP0, UPT, UR10, 0xffff, UPT ;  /* 0x0000ffff0a00788c */ /* 0x000fe4000bf04070 */
[----:B------:R-:W-:Y:S01]  /*1010*/  USHF.L.U32 UR31, UR61, 0x9, URZ ;  /* 0x000000093d1f7899 */ /* 0x000fe200080006ff */
[----:B--2---:R-:W-:Y:S01]  /*1020*/  I2FP.F32.U32 R4, UR20 ;  /* 0x0000001400047c45 */ /* 0x004fe20008201000 */
[----:B------:R-:W-:Y:S01]  /*1030*/  UMOV UR28, 0x5 ;  /* 0x00000005001c7882 */ /* 0x000fe20000000000 */
[----:B------:R-:W2:Y:S03]  /*1040*/  LDCU UR39, c[0x0][0xb24] ;  /* 0x00016480ff2777ac */ /* 0x000ea60008000800 */
[----:B-1----:R-:W-:Y:S01]  /*1050*/  FMUL R4, R4, UR5 ;  /* 0x0000000504047c20 */ /* 0x002fe20008400000 */
[----:B------:R-:W1:Y:S01]  /*1060*/  LDCU UR26, c[0x0][0xb30] ;  /* 0x00016600ff1a77ac */ /* 0x000e620008000800 */
[----:B----4-:R-:W-:Y:S01]  /*1070*/  I2FP.F32.U32 R3, UR7 ;  /* 0x0000000700037c45 */ /* 0x010fe20008201000 */
[----:B------:R-:W-:-:S03]  /*1080*/  USHF.L.U32 UR69, UR20, 0x6, URZ ;  /* 0x0000000614457899 */ /* 0x000fc600080006ff */
[----:B------:R-:W4:Y:S01]  /*1090*/  F2I.U32.TRUNC.NTZ R4, R4 ;  /* 0x0000000400047305 */ /* 0x000f22000020f000 */
[----:B------:R-:W-:Y:S01]  /*10a0*/  USEL UR30, UR10, 0xffff, !UP0 ;  /* 0x0000ffff0a1e7887 */ /* 0x000fe2000c000000 */
[----:B---3--:R-:W-:Y:S01]  /*10b0*/  FMUL R3, R3, UR4 ;  /* 0x0000000403037c20 */ /* 0x008fe20008400000 */
[----:B------:R-:W-:Y:S01]  /*10c0*/  UISETP.GE.AND UP2, UPT, UR24, 0x1, UPT ;  /* 0x000000011800788c */ /* 0x000fe2000bf46270 */
[----:B------:R-:W-:-:S04]  /*10d0*/  UMOV UR27, UR7 ;  /* 0x00000007001b7c82 */ /* 0x000fc80008000000 */
[----:B------:R-:W3:Y:S01]  /*10e0*/  F2I.U32.TRUNC.NTZ R3, R3 ;  /* 0x0000000300037305 */ /* 0x000ee2000020f000 */
[----:B----4-:R-:W-:Y:S02]  /*10f0*/  R2UR UR4, R4 ;  /* 0x00000000040472ca */ /* 0x010fe400000e0000 */
[----:B------:R-:W-:Y:S02]  /*1100*/  PRMT R4, RZ, 0x7610, R4 ;  /* 0x00007610ff047816 */ /* 0x000fe40000000004 */
[----:B---3--:R-:W-:Y:S02]  /*1110*/  R2UR UR6, R3 ;  /* 0x00000000030672ca */ /* 0x008fe400000e0000 */
[----:B------:R-:W-:-:S07]  /*1120*/  PRMT R3, RZ, 0x7610, R3 ;  /* 0x00007610ff037816 */ /* 0x000fce0000000003 */
[----:B------:R-:W-:-:S04]  /*1130*/  UIADD3 UR5, UPT, UPT, -UR4, URZ, URZ ;  /* 0x000000ff04057290 */ /* 0x000fc8000fffe1ff */
[----:B------:R-:W-:Y:S02]  /*1140*/  UIMAD UR5, UR8, UR5, UR20 ;  /* 0x00000005080572a4 */ /* 0x000fe4000f8e0214 */
[----:B------:R-:W-:-:S04]  /*1150*/  UIADD3 UR4, UPT, UPT, -UR6, URZ, URZ ;  /* 0x000000ff06047290 */ /* 0x000fc8000fffe1ff */
[----:B------:R-:W-:Y:S01]  /*1160*/  IMAD.U32 R59, RZ, RZ, UR5 ;  /* 0x00000005ff3b7e24 */ /* 0x000fe2000f8e00ff */
[----:B------:R-:W-:-:S06]  /*1170*/  UIMAD UR4, UR9, UR4, UR7 ;  /* 0x00000004090472a4 */ /* 0x000fcc000f8e0207 */
[----:B------:R-:W-:Y:S01]  /*1180*/  IMAD.U32 R58, RZ, RZ, UR4 ;  /* 0x00000004ff3a7e24 */ /* 0x000fe2000f8e00ff */
[----:B-12---:R-:W-:Y:S06]  /*1190*/  BRA.U UP4, `(.L_x_17) ;  /* 0x0000000104447547 */ /* 0x006fec000b800000 */
[----:B------:R-:W-:Y:S02]  /*11a0*/  R2UR UR4, R59 ;  /* 0x000000003b0472ca */ /* 0x000fe400000e0000 */
[----:B------:R-:W-:-:S11]  /*11b0*/  R2UR UR8, R58 ;  /* 0x000000003a0872ca */ /* 0x000fd600000e0000 */
[----:B------:R-:W-:Y:S02]  /*11c0*/  UISETP.GT.U32.AND UP0, UPT, UR4, 0x1, UPT ;  /* 0x000000010400788c */ /* 0x000fe4000bf04070 */
[----:B------:R-:W-:Y:S02]  /*11d0*/  ULOP3.LUT UR4, UR4, 0xfffffffe, URZ, 0xc0, !UPT ;  /* 0xfffffffe04047892 */ /* 0x000fe4000f8ec0ff */
[----:B------:R-:W-:Y:S02]  /*11e0*/  UISETP.NE.AND UP1, UPT, UR8, URZ, UP0 ;  /* 0x000000ff0800728c */ /* 0x000fe40008725270 */
[----:B------:R-:W-:Y:S02]  /*11f0*/  UISETP.NE.AND UP0, UPT, UR8, 0x1, UP0 ;  /* 0x000000010800788c */ /* 0x000fe40008705270 */
[----:B------:R-:W-:Y:S02]  /*1200*/  USEL UR7, URZ, 0x1, UP1 ;  /* 0x00000001ff077887 */ /* 0x000fe40008800000 */
[----:B------:R-:W-:-:S02]  /*1210*/  USEL UR6, URZ, 0x4, UP0 ;  /* 0x00000004ff067887 */ /* 0x000fc40008000000 */
[----:B------:R-:W-:Y:S02]  /*1220*/  USEL UR5, URZ, 0x2, UP1 ;  /* 0x00000002ff057887 */ /* 0x000fe40008800000 */
[----:B------:R-:W-:Y:S02]  /*1230*/  ULEA UR4, UR8, UR4, 0x1 ;  /* 0x0000000408047291 */ /* 0x000fe4000f8e08ff */
[----:B------:R-:W-:Y:S02]  /*1240*/  USEL UR8, URZ, 0x8, UP0 ;  /* 0x00000008ff087887 */ /* 0x000fe40008000000 */
[----:B------:R-:W-:-:S03]  /*1250*/  UIADD3 UR5, UPT, UPT, UR5, UR6, UR7 ;  /* 0x0000000605057290 */ /* 0x000fc6000fffe007 */
[----:B------:R-:W-:Y:S01]  /*1260*/  UMOV UR6, 0x3 ;  /* 0x0000000300067882 */ /* 0x000fe20000000000 */
[----:B------:R-:W-:Y:S02]  /*1270*/  UIADD3 UR5, UPT, UPT, UR5, UR8, URZ ;  /* 0x0000000805057290 */ /* 0x000fe4000fffe0ff */
[----:B------:R-:W-:-:S04]  /*1280*/  USHF.L.U32 UR4, UR6, UR4, URZ ;  /* 0x0000000406047299 */ /* 0x000fc800080006ff */
[----:B------:R-:W-:Y:S02]  /*1290*/  IMAD.U32 R4, RZ, RZ, UR5 ;  /* 0x00000005ff047e24 */ /* 0x000fe4000f8e00ff */
[----:B------:R-:W-:Y:S02]  /*12a0*/  IMAD.U32 R3, RZ, RZ, UR4 ;  /* 0x00000004ff037e24 */ /* 0x000fe4000f8e00ff */
.L_x_17:
[----:B------:R-:W-:Y:S05]  /*12b0*/  BRA.U !UP2, `(.L_x_18) ;  /* 0x000000010ad47547 */ /* 0x000fea000b800000 */
[----:B------:R-:W1:Y:S01]  /*12c0*/  LDCU.128 UR12, c[0x0][0xb10] ;  /* 0x00016200ff0c77ac */ /* 0x000e620008000c00 */
[----:B------:R-:W2:Y:S01]  /*12d0*/  LDCU UR6, c[0x0][0x370] ;  /* 0x00006e00ff0677ac */ /* 0x000ea20008000800 */
[----:B------:R-:W3:Y:S01]  /*12e0*/  LDCU UR5, c[0x0][0x374] ;  /* 0x00006e80ff0577ac */ /* 0x000ee20008000800 */
[----:B------:R-:W4:Y:S01]  /*12f0*/  LDCU UR25, c[0x0][0xb0c] ;  /* 0x00016180ff1977ac */ /* 0x000f220008000800 */
[----:B------:R-:W4:Y:S01]  /*1300*/  LDCU UR4, c[0x0][0xb20] ;  /* 0x00016400ff0477ac */ /* 0x000f220008000800 */
[----:B------:R-:W4:Y:S01]  /*1310*/  LDCU.64 UR8, c[0x0][0xb28] ;  /* 0x00016500ff0877ac */ /* 0x000f220008000a00 */
[----:B-1----:R-:W-:Y:S02]  /*1320*/  UISETP.NE.AND UP0, UPT, UR14, 0x1, UPT ;  /* 0x000000010e00788c */ /* 0x002fe4000bf05270 */
[----:B---3--:R-:W-:Y:S02]  /*1330*/  UIMAD.WIDE.U32 UR10, UR5, UR15, URZ ;  /* 0x0000000f050a72a5 */ /* 0x008fe4000f8e00ff */
[----:B--2---:R-:W-:-:S02]  /*1340*/  UIMAD.WIDE.U32 UR18, UR6, UR12, URZ ;  /* 0x0000000c061272a5 */ /* 0x004fc4000f8e00ff */
[----:B----4-:R-:W-:Y:S02]  /*1350*/  UISETP.NE.AND UP1, UPT, UR25, 0x1, UPT ;  /* 0x000000011900788c */ /* 0x010fe4000bf25270 */
[----:B------:R-:W-:Y:S01]  /*1360*/  UISETP.NE.AND UP2, UPT, UR24, 0x1, UPT ;  /* 0x000000011800788c */ /* 0x000fe2000bf45270 */
[----:B------:R-:W-:Y:S02]  /*1370*/  UMOV UR10, UR11 ;  /* 0x0000000b000a7c82 */ /* 0x000fe40008000000 */
[----:B------:R-:W-:Y:S01]  /*1380*/  UMOV UR18, UR19 ;  /* 0x0000001300127c82 */ /* 0x000fe20008000000 */
[----:B------:R-:W-:Y:S02]  /*1390*/  @UP0 USHF.R.U32.HI UR5, URZ, UR4, UR10 ;  /* 0x00000004ff050299 */ /* 0x000fe4000801160a */
[----:B------:R-:W-:Y:S02]  /*13a0*/  UIMAD.WIDE.U32 UR22, UR27, UR15, URZ ;  /* 0x0000000f1b1672a5 */ /* 0x000fe4000f8e00ff */
[----:B------:R-:W-:-:S02]  /*13b0*/  UIMAD.WIDE.U32 UR10, UR5, UR8, URZ ;  /* 0x00000008050a72a5 */ /* 0x000fc4000f8e00ff */
[----:B------:R-:W-:Y:S02]  /*13c0*/  @UP1 USHF.R.U32.HI UR6, URZ, UR13, UR18 ;  /* 0x0000000dff061299 */ /* 0x000fe40008011612 */
[----:B------:R-:W-:Y:S02]  /*13d0*/  UIMAD.WIDE.U32 UR16, UR20, UR12, URZ ;  /* 0x0000000c141072a5 */ /* 0x000fe4000f8e00ff */
[----:B------:R-:W-:Y:S01]  /*13e0*/  UIMAD.WIDE.U32 UR18, UR6, UR8, URZ ;  /* 0x00000008061272a5 */ /* 0x000fe2000f8e00ff */
[----:B------:R-:W-:Y:S01]  /*13f0*/  UMOV UR22, UR23 ;  /* 0x0000001700167c82 */ /* 0x000fe20008000000 */
[----:B------:R-:W-:Y:S01]  /*1400*/  UMOV UR10, UR11 ;  /* 0x0000000b000a7c82 */ /* 0x000fe20008000000 */
[----:B------:R-:W-:Y:S02]  /*1410*/  USHF.R.U32.HI UR22, URZ, UR4, UR22 ;  /* 0x00000004ff167299 */ /* 0x000fe40008011616 */
[----:B------:R-:W-:Y:S02]  /*1420*/  @UP2 USHF.R.U32.HI UR5, URZ, UR9, UR10 ;  /* 0x00000009ff052299 */ /* 0x000fe4000801160a */
[----:B------:R-:W-:Y:S01]  /*1430*/  UMOV UR7, UR19 ;  /* 0x0000001300077c82 */ /* 0x000fe20008000000 */
[----:B------:R-:W-:Y:S01]  /*1440*/  UMOV UR16, UR17 ;  /* 0x0000001100107c82 */ /* 0x000fe20008000000 */
[----:B------:R-:W-:-:S02]  /*1450*/  @UP2 USHF.R.U32.HI UR6, URZ, UR9, UR7 ;  /* 0x00000009ff062299 */ /* 0x000fc40008011607 */
[----:B------:R-:W-:Y:S02]  /*1460*/  USHF.R.U32.HI UR13, URZ, UR13, UR16 ;  /* 0x0000000dff0d7299 */ /* 0x000fe40008011610 */
[----:B------:R-:W-:Y:S02]  /*1470*/  USEL UR4, UR27, UR22, !UP0 ;  /* 0x000000161b047287 */ /* 0x000fe4000c000000 */
[----:B------:R-:W-:Y:S02]  /*1480*/  UIMAD UR7, UR5, UR24, URZ ;  /* 0x00000018050772a4 */ /* 0x000fe4000f8e02ff */
[----:B------:R-:W-:Y:S02]  /*1490*/  USEL UR5, UR20, UR13, !UP1 ;  /* 0x0000000d14057287 */ /* 0x000fe4000c800000 */
[----:B------:R-:W-:Y:S02]  /*14a0*/  UIMAD UR12, UR6, UR24, URZ ;  /* 0x00000018060c72a4 */ /* 0x000fe4000f8e02ff */
[----:B------:R-:W-:-:S02]  /*14b0*/  UISETP.GE.AND UP0, UPT, UR4, UR7, UPT ;  /* 0x000000070400728c */ /* 0x000fc4000bf06270 */
[----:B------:R-:W-:Y:S02]  /*14c0*/  UIMAD.WIDE.U32 UR10, UR4, UR8, URZ ;  /* 0x00000008040a72a5 */ /* 0x000fe4000f8e00ff */
[----:B------:R-:W-:Y:S02]  /*14d0*/  UISETP.GE.OR UP0, UPT, UR5, UR12, UP0 ;  /* 0x0000000c0500728c */ /* 0x000fe40008706670 */
[----:B------:R-:W-:Y:S02]  /*14e0*/  UIMAD.WIDE.U32 UR12, UR5, UR8, URZ ;  /* 0x00000008050c72a5 */ /* 0x000fe4000f8e00ff */
[----:B------:R-:W-:Y:S01]  /*14f0*/  UIADD3 UR10, UPT, UPT, -UR4, URZ, URZ ;  /* 0x000000ff040a7290 */ /* 0x000fe2000fffe1ff */
[----:B------:R-:W-:Y:S01]  /*1500*/  UMOV UR8, UR11 ;  /* 0x0000000b00087c82 */ /* 0x000fe20008000000 */
[----:B------:R-:W-:Y:S02]  /*1510*/  UIADD3 UR11, UPT, UPT, -UR5, URZ, URZ ;  /* 0x000000ff050b7290 */ /* 0x000fe4000fffe1ff */
[----:B------:R-:W-:-:S03]  /*1520*/  USHF.R.U32.HI UR8, URZ, UR9, UR8 ;  /* 0x00000009ff087299 */ /* 0x000fc60008011608 */
[----:B------:R-:W-:Y:S01]  /*1530*/  @!UP0 UMOV UR7, UR13 ;  /* 0x0000000d00078c82 */ /* 0x000fe20008000000 */
[----:B------:R-:W-:Y:S02]  /*1540*/  UIMAD UR27, UR14, UR10, UR27 ;  /* 0x0000000a0e1b72a4 */ /* 0x000fe4000f8e021b */
[----:B------:R-:W-:Y:S02]  /*1550*/  USEL UR8, UR4, UR8, !UP2 ;  /* 0x0000000804087287 */ /* 0x000fe4000d000000 */
[----:B------:R-:W-:Y:S02]  /*1560*/  @!UP0 USHF.R.U32.HI UR7, URZ, UR9, UR7 ;  /* 0x00000009ff078299 */ /* 0x000fe40008011607 */
[----:B------:R-:W-:Y:S02]  /*1570*/  UIADD3 UR9, UPT, UPT, -UR8, URZ, URZ ;  /* 0x000000ff08097290 */ /* 0x000fe4000fffe1ff */
[----:B------:R-:W-:Y:S02]  /*1580*/  @!UP0 USEL UR7, UR5, UR7, !UP2 ;  /* 0x0000000705078287 */ /* 0x000fe4000d000000 */
[----:B------:R-:W-:-:S02]  /*1590*/  UIMAD UR9, UR24, UR9, UR4 ;  /* 0x00000009180972a4 */ /* 0x000fc4000f8e0204 */
[----:B------:R-:W-:Y:S02]  /*15a0*/  @!UP0 UIADD3 UR8, UPT, UPT, UR8, -UR7, URZ ;  /* 0x8000000708088290 */ /* 0x000fe4000fffe0ff */
[----:B------:R-:W-:Y:S02]  /*15b0*/  @!UP0 UIMAD UR6, UR9, UR6, UR7 ;  /* 0x00000006090682a4 */ /* 0x000fe4000f8e0207 */
[----:B------:R-:W-:Y:S02]  /*15c0*/  @!UP0 UIMAD UR4, UR8, UR24, UR5 ;  /* 0x00000018080482a4 */ /* 0x000fe4000f8e0205 */
[----:B------:R-:W-:Y:S02]  /*15d0*/  UIMAD UR20, UR25, UR11, UR20 ;  /* 0x0000000b191472a4 */ /* 0x000fe4000f8e0214 */
[----:B------:R-:W-:Y:S01]  /*15e0*/  UIMAD UR27, UR4, UR14, UR27 ;  /* 0x0000000e041b72a4 */ /* 0x000fe2000f8e021b */
[----:B------:R-:W-:Y:S02]  /*15f0*/  @!UP0 UMOV UR5, UR6 ;  /* 0x0000000600058c82 */ /* 0x000fe40008000000 */
[----:B------:R-:W-:-:S12]  /*1600*/  UIMAD UR20, UR5, UR25, UR20 ;  /* 0x00000019051472a4 */ /* 0x000fd8000f8e0214 */
.L_x_18:
[----:B------:R-:W-:Y:S02]  /*1610*/  UISETP.NE.AND UP1, UPT, UR26, 0x1, UPT ;  /* 0x000000011a00788c */ /* 0x000fe4000bf25270 */
[----:B------:R-:W-:Y:S02]  /*1620*/  ULOP3.LUT UR30, UR30, 0xffff, URZ, 0xc0, !UPT ;  /* 0x0000ffff1e1e7892 */ /* 0x000fe4000f8ec0ff */
[----:B------:R-:W-:Y:S02]  /*1630*/  UISETP.NE.AND UP0, UPT, UR21, 0x2, UPT ;  /* 0x000000021500788c */ /* 0x000fe4000bf05270 */
[----:B------:R-:W-:Y:S02]  /*1640*/  ULOP3.LUT UR31, UR31, 0x400, URZ, 0xc0, !UPT ;  /* 0x000004001f1f7892 */ /* 0x000fe4000f8ec0ff */
[----:B------:R-:W-:Y:S02]  /*1650*/  ULOP3.LUT UR69, UR69, 0x40, URZ, 0xc0, !UPT ;  /* 0x0000004045457892 */ /* 0x000fe4000f8ec0ff */
[----:B------:R-:W-:Y:S01]  /*1660*/  USHF.L.U32 UR30, UR28, UR30, URZ ;  /* 0x0000001e1c1e7299 */ /* 0x000fe200080006ff */
[----:B------:R-:W-:Y:S11]  /*1670*/  BRA.U UP1, `(.L_x_19) ;  /* 0x0000000101447547 */ /* 0x000ff6000b800000 */
[----:B------:R-:W1:Y:S01]  /*1680*/  LDCU.128 UR8, c[0x0][0xb10] ;  /* 0x00016200ff0877ac */ /* 0x000e620008000c00 */
[----:B------:R-:W2:Y:S01]  /*1690*/  LDCU UR12, c[0x0][0xb0c] ;  /* 0x00016180ff0c77ac */ /* 0x000ea20008000800 */
[----:B------:R-:W3:Y:S01]  /*16a0*/  LDCU UR13, c[0x0][0xb20] ;  /* 0x00016400ff0d77ac */ /* 0x000ee20008000800 */
[----:B-1----:R-:W-:Y:S02]  /*16b0*/  UIMAD.WIDE.U32 UR6, UR20, UR8, URZ ;  /* 0x00000008140672a5 */ /* 0x002fe4000f8e00ff */
[----:B------:R-:W-:Y:S02]  /*16c0*/  UIMAD.WIDE.U32 UR4, UR27, UR11, URZ ;  /* 0x0000000b1b0472a5 */ /* 0x000fe4000f8e00ff */
[----:B--2---:R-:W-:Y:S02]  /*16d0*/  UISETP.NE.AND UP2, UPT, UR12, 0x1, UPT ;  /* 0x000000010c00788c */ /* 0x004fe4000bf45270 */
[----:B------:R-:W-:Y:S01]  /*16e0*/  UISETP.NE.AND UP1, UPT, UR10, 0x1, UPT ;  /* 0x000000010a00788c */ /* 0x000fe2000bf25270 */
[----:B------:R-:W-:-:S02]  /*16f0*/  UMOV UR6, UR7 ;  /* 0x0000000700067c82 */ /* 0x000fc40008000000 */
[----:B------:R-:W-:Y:S01]  /*1700*/  UMOV UR4, UR5 ;  /* 0x0000000500047c82 */ /* 0x000fe20008000000 */
[----:B------:R-:W-:Y:S02]  /*1710*/  USHF.R.U32.HI UR6, URZ, UR9, UR6 ;  /* 0x00000009ff067299 */ /* 0x000fe40008011606 */
[----:B---3--:R-:W-:Y:S02]  /*1720*/  USHF.R.U32.HI UR4, URZ, UR13, UR4 ;  /* 0x0000000dff047299 */ /* 0x008fe40008011604 */
[----:B------:R-:W-:Y:S02]  /*1730*/  USEL UR5, UR20, UR6, !UP2 ;  /* 0x0000000614057287 */ /* 0x000fe4000d000000 */
[----:B------:R-:W-:-:S04]  /*1740*/  USEL UR4, UR27, UR4, !UP1 ;  /* 0x000000041b047287 */ /* 0x000fc8000c800000 */
[----:B------:R-:W-:Y:S02]  /*1750*/  UIADD3 UR6, UPT, UPT, UR5, -UR4, URZ ;  /* 0x8000000405067290 */ /* 0x000fe4000fffe0ff */
[----:B------:R-:W-:Y:S02]  /*1760*/  UIADD3 UR4, UPT, UPT, -UR5, UR4, URZ ;  /* 0x0000000405047290 */ /* 0x000fe4000fffe1ff */
[----:B------:R-:W-:Y:S02]  /*1770*/  UIMAD UR27, UR6, UR10, UR27 ;  /* 0x0000000a061b72a4 */ /* 0x000fe4000f8e021b */
[----:B------:R-:W-:-:S12]  /*1780*/  UIMAD UR20, UR4, UR12, UR20 ;  /* 0x0000000c041472a4 */ /* 0x000fd8000f8e0214 */
.L_x_19:
[----:B------:R-:W-:Y:S05]  /*1790*/  BRA.U !UP5, `(.L_x_20) ;  /* 0x000000010d0c7547 */ /* 0x000fea000b800000 */
[----:B------:R-:W-:Y:S01]  /*17a0*/  UCGABAR_WAIT ;  /* 0x0000000000007dc7 */ /* 0x000fe20008000000 */
[----:B------:R-:W-:Y:S01]  /*17b0*/  CCTL.IVALL ;  /* 0x00000000ff00798f */ /* 0x000fe20002000000 */
[----:B------:R-:W-:Y:S05]  /*17c0*/  BRA `(.L_x_21) ;  /* 0x0000000000047947 */ /* 0x000fea0003800000 */
.L_x_20:
[----:B------:R-:W-:Y:S06]  /*17d0*/  BAR.SYNC.DEFER_BLOCKING 0x0 ;  /* 0x0000000000007b1d */ /* 0x000fec0000010000 */
.L_x_21:
[----:B------:R-:W-:Y:S05]  /*17e0*/  BRA.U UP0, `(.L_x_22) ;  /* 0x0000001500f47547 */ /* 0x000fea000b800000 */
[----:B------:R-:W1:Y:S01]  /*17f0*/  LDCU UR6, c[0x0][0x38c] ;  /* 0x00007180ff0677ac */ /* 0x000e620008000800 */
[----:B------:R-:W-:Y:S01]  /*1800*/  PLOP3.LUT P2, PT, PT, PT, UP3, 0x80, 0x8 ;  /* 0x000000000008781c */ /* 0x000fe20003f4f038 */
[----:B------:R-:W-:Y:S01]  /*1810*/  IMAD.MOV.U32 R12, RZ, RZ, 0x1 ;  /* 0x00000001ff0c7424 */ /* 0x000fe200078e00ff */
[----:B------:R-:W-:Y:S02]  /*1820*/  ISETP.NE.AND P3, PT, R5, RZ, P4 ;  /* 0x000000ff0500720c */ /* 0x000fe40002765270 */
[----:B------:R-:W-:Y:S02]  /*1830*/  CS2R R10, SRZ ;  /* 0x00000000000a7805 */ /* 0x000fe4000001ff00 */
[----:B------:R-:W-:Y:S01]  /*1840*/  PLOP3.LUT P2, PT, P2, PT, PT, 0x8, 0x80 ;  /* 0x000000000080781c */ /* 0x000fe2000174e170 */
[----:B------:R-:W-:Y:S01]  /*1850*/  IMAD.MOV.U32 R9, RZ, RZ, RZ ;  /* 0x000000ffff097224 */ /* 0x000fe200078e00ff */
[----:B------:R-:W2:Y:S01]  /*1860*/  LDCU UR63, c[0x0][0x370] ;  /* 0x00006e00ff3f77ac */ /* 0x000ea20008000800 */
[----:B------:R-:W-:Y:S01]  /*1870*/  IMAD.MOV.U32 R8, RZ, RZ, 0x1 ;  /* 0x00000001ff087424 */ /* 0x000fe200078e00ff */
[----:B------:R-:W3:Y:S01]  /*1880*/  LDCU.64 UR54, c[0x0][0x348] ;  /* 0x00006900ff3677ac */ /* 0x000ee20008000a00 */
[----:B------:R-:W-:Y:S01]  /*1890*/  ULEA.HI UR68, UR31, UR69, URZ, 0x1b ;  /* 0x000000451f447291 */ /* 0x000fe2000f8fd8ff */
[----:B------:R-:W4:Y:S01]  /*18a0*/  LDCU UR62, c[0x0][0x374] ;  /* 0x00006e80ff3e77ac */ /* 0x000f220008000800 */
[----:B-1----:R-:W-:-:S02]  /*18b0*/  UIADD3 UR5, UPT, UPT, UR6, 0x7f, URZ ;  /* 0x0000007f06057890 */ /* 0x002fc4000fffe0ff */
[----:B------:R-:W-:Y:S02]  /*18c0*/  UIADD3 UR70, UPT, UPT, UR6, 0xfe, URZ ;  /* 0x000000fe06467890 */ /* 0x000fe4000fffe0ff */
[----:B------:R-:W-:Y:S01]  /*18d0*/  USHF.R.S32.HI UR4, URZ, 0x1f, UR5 ;  /* 0x0000001fff047899 */ /* 0x000fe20008011405 */
[----:B------:R-:W-:-:S03]  /*18e0*/  UMOV UR23, URZ ;  /* 0x000000ff00177c82 */ /* 0x000fc60008000000 */
[----:B------:R-:W-:Y:S02]  /*18f0*/  ULEA.HI UR4, UR4, UR5, URZ, 0x7 ;  /* 0x0000000504047291 */ /* 0x000fe4000f8f38ff */
[----:B------:R-:W-:Y:S02]  /*1900*/  UIADD3 UR5, UPT, UPT, UR6, -0x1, URZ ;  /* 0xffffffff06057890 */ /* 0x000fe4000fffe0ff */
[----:B------:R-:W-:Y:S02]  /*1910*/  USHF.R.S32.HI UR65, URZ, 0x7, UR4 ;  /* 0x00000007ff417899 */ /* 0x000fe40008011404 */
[----:B------:R-:W-:Y:S02]  /*1920*/  UISETP.GE.U32.AND UP1, UPT, UR5, -0xff, UPT ;  /* 0xffffff010500788c */ /* 0x000fe4000bf26070 */
[----:B------:R-:W-:-:S04]  /*1930*/  UISETP.LT.U32.AND UP0, UPT, UR65, 0x3, UPT ;  /* 0x000000034100788c */ /* 0x000fc8000bf01070 */
[----:B------:R-:W-:Y:S02]  /*1940*/  USEL UR64, UR65, 0x3, UP0 ;  /* 0x0000000341407887 */ /* 0x000fe40008000000 */
[----:B------:R-:W-:Y:S02]  /*1950*/  UISETP.NE.AND UP0, UPT, UR21, URZ, UPT ;  /* 0x000000ff1500728c */ /* 0x000fe4000bf05270 */
[----:B------:R-:W-:Y:S02]  /*1960*/  UIADD3 UR4, UPT, UPT, UR64, -0x1, URZ ;  /* 0xffffffff40047890 */ /* 0x000fe4000fffe0ff */
[----:B------:R-:W-:Y:S02]  /*1970*/  @UP1 UIADD3 UR4, UPT, UPT, UR64, URZ, URZ ;  /* 0x000000ff40041290 */ /* 0x000fe4000fffe0ff */
[----:B------:R-:W-:Y:S02]  /*1980*/  USEL UR37, UR46, 0x2, UP0 ;  /* 0x000000022e257887 */ /* 0x000fe40008000000 */
[----:B------:R-:W-:-:S02]  /*1990*/  UIADD3 UR67, UPT, UPT, UR65, -UR64, URZ ;  /* 0x8000004041437290 */ /* 0x000fc4000fffe0ff */
[----:B------:R-:W-:Y:S02]  /*19a0*/  UIADD3 UR38, UPT, UPT, UR4, 0x1, URZ ;  /* 0x0000000104267890 */ /* 0x000fe4000fffe0ff */
[----:B--234-:R-:W-:-:S12]  /*19b0*/  UIADD3 UR66, UPT, UPT, -UR4, URZ, URZ ;  /* 0x000000ff04427290 */ /* 0x01cfd8000fffe1ff */
.L_x_46:
[----:B------:R-:W-:Y:S01]  /*19c0*/  UISETP.NE.AND UP0, UPT, UR61, URZ, UPT ;  /* 0x000000ff3d00728c */ /* 0x000fe2000bf05270 */
[----:B-1----:R-:W1:Y:S08]  /*19d0*/  S2UR UR61, SR_CgaCtaId ;  /* 0x00000000003d79c3 */ /* 0x002e700000008800 */
[----:B---3--:R-:W-:Y:S05]  /*19e0*/  BRA.U UP0, `(.L_x_23) ;  /* 0x0000000100347547 */ /* 0x008fea000b800000 */
[----:B------:R-:W2:Y:S01]  /*19f0*/  S2R R0, SR_CgaCtaId ;  /* 0x0000000000007919 */ /* 0x000ea20000008800 */
[----:B------:R-:W-:Y:S02]  /*1a00*/  MOV R3, 0x400 ;  /* 0x0000040000037802 */ /* 0x000fe40000000f00 */
[----:B------:R-:W-:Y:S02]  /*1a10*/  SHF.L.U32 R2, R8, 0x1f, RZ ;  /* 0x0000001f08027819 */ /* 0x000fe400000006ff */
[----:B--2---:R-:W-:-:S05]  /*1a20*/  LEA R0, R0, R3, 0x18 ;  /* 0x0000000300007211 */ /* 0x004fca00078ec0ff */
[----:B------:R-:W-:-:S04]  /*1a30*/  IMAD R3, R9, 0x8, R0 ;  /* 0x0000000809037824 */ /* 0x000fc800078e0200 */
[----:B------:R-:W2:Y:S02]  /*1a40*/  SYNCS.PHASECHK.TRANS64.TRYWAIT P0, [R3+URZ+0xf0], R2 ;  /* 0x0000f002030075a7 */ /* 0x000ea400080011ff */
[----:B--2---:R-:W-:Y:S05]  /*1a50*/  @!P0 BRA `(.L_x_24) ;  /* 0x0000008000508947 */ /* 0x004fea0003800000 */
.L_x_152:
[----:B------:R-:W-:Y:S01]  /*1a60*/  VIADD R9, R9, 0x1 ;  /* 0x0000000109097836 */ /* 0x000fe20000000000 */
[----:B------:R2:W-:Y:S04]  /*1a70*/  SYNCS.ARRIVE.TRANS64.A1T0 RZ, [R3+URZ+0xe0], RZ ;  /* 0x0000e0ff03ff79a7 */ /* 0x0005e800081000ff */
[----:B------:R-:W-:-:S04]  /*1a80*/  ISETP.NE.AND P0, PT, R9, 0x2, PT ;  /* 0x000000020900780c */ /* 0x000fc80003f05270 */
[----:B------:R-:W-:Y:S02]  /*1a90*/  SEL R9, R9, RZ, P0 ;  /* 0x000000ff09097207 */ /* 0x000fe40000000000 */
[----:B--2---:R-:W-:-:S04]  /*1aa0*/  SEL R3, RZ, 0x1, P0 ;  /* 0x00000001ff037807 */ /* 0x004fc80000000000 */
[----:B------:R-:W-:Y:S02]  /*1ab0*/  LOP3.LUT R8, R8, R3, RZ, 0x3c, !PT ;  /* 0x0000000308087212 */ /* 0x000fe400078e3cff */
.L_x_23:
[----:B------:R-:W-:Y:S01]  /*1ac0*/  UMOV UR22, 0x400 ;  /* 0x0000040000167882 */ /* 0x000fe20000000000 */
[----:B------:R-:W-:Y:S01]  /*1ad0*/  SHF.L.U32 R0, R12, 0x1f, RZ ;  /* 0x0000001f0c007819 */ /* 0x000fe200000006ff */
[----:B-1----:R-:W-:Y:S02]  /*1ae0*/  ULEA UR22, UR61, UR22, 0x18 ;  /* 0x000000163d167291 */ /* 0x002fe4000f8ec0ff */
[----:B------:R-:W-:Y:S02]  /*1af0*/  UISETP.GE.U32.AND UP0, UPT, UR70, 0xff, UPT ;  /* 0x000000ff4600788c */ /* 0x000fe4000bf06070 */
[----:B------:R-:W-:Y:S02]  /*1b00*/  ULEA UR4, UR23, UR22, 0x3 ;  /* 0x0000001617047291 */ /* 0x000fe4000f8e18ff */
[----:B------:R-:W-:Y:S01]  /*1b10*/  ULEA UR27, UR27, UR69, 0x7 ;  /* 0x000000451b1b7291 */ /* 0x000fe2000f8e38ff */
[----:B------:R-:W-:-:S06]  /*1b20*/  UMOV UR21, URZ ;  /* 0x000000ff00157c82 */ /* 0x000fcc0008000000 */
[----:B------:R1:W2:Y:S01]  /*1b30*/  SYNCS.PHASECHK.TRANS64.TRYWAIT P1, [UR4+0x18], R0 ;  /* 0x00001800ff0075a7 */ /* 0x0002a20008021104 */
[----:B------:R-:W-:-:S04]  /*1b40*/  ULEA.HI UR4, UR20, UR20, URZ, 0x1 ;  /* 0x0000001414047291 */ /* 0x000fc8000f8f08ff */
[----:B------:R-:W-:-:S04]  /*1b50*/  USHF.L.U32 UR4, UR4, 0x6, URZ ;  /* 0x0000000604047899 */ /* 0x000fc800080006ff */
[----:B------:R-:W-:-:S04]  /*1b60*/  ULOP3.LUT UR59, UR4, 0xffffff80, URZ, 0xc0, !UPT ;  /* 0xffffff80043b7892 */ /* 0x000fc8000f8ec0ff */
[----:B------:R-:W-:Y:S01]  /*1b70*/  UIADD3 UR59, UPT, UPT, UR68, UR59, URZ ;  /* 0x0000003b443b7290 */ /* 0x000fe2000fffe0ff */
[----:B------:R-:W-:Y:S11]  /*1b80*/  BRA.U !UP0, `(.L_x_25) ;  /* 0x0000000508647547 */ /* 0x000ff6000b800000 */
[----:B------:R-:W-:Y:S01]  /*1b90*/  UMOV UR29, UR66 ;  /* 0x00000042001d7c82 */ /* 0x000fe20008000000 */
[----:B------:R-:W-:Y:S01]  /*1ba0*/  UMOV UR13, UR23 ;  /* 0x00000017000d7c82 */ /* 0x000fe20008000000 */
[----:B------:R-:W-:-:S05]  /*1bb0*/  UMOV UR42, 0x40 ;  /* 0x00000040002a7882 */ /* 0x000fca0000000000 */
.L_x_33:
[----:B------:R-:W-:Y:S01]  /*1bc0*/  ULEA UR6, UR13, UR22, 0x3 ;  /* 0x000000160d067291 */ /* 0x000fe2000f8e18ff */
[----:B--2---:R-:W-:Y:S01]  /*1bd0*/  @P4 MOV R2, 0x20000 ;  /* 0x0002000000024802 */ /* 0x004fe20000000f00 */
[----:B--23--:R-:W-:Y:S10]  /*1be0*/  @P1 BRA `(.L_x_26) ;  /* 0x00000000000c1947 */ /* 0x00cff40003800000 */
[----:B------:R-:W-:-:S04]  /*1bf0*/  SHF.L.U32 R3, R12, 0x1f, RZ ;  /* 0x0000001f0c037819 */ /* 0x000fc800000006ff */
[----:B------:R-:W2:Y:S02]  /*1c00*/  SYNCS.PHASECHK.TRANS64.TRYWAIT P0, [UR6+0x18], R3 ;  /* 0x00001803ff0075a7 */ /* 0x000ea40008001106 */
[----:B--2---:R-:W-:Y:S05]  /*1c10*/  @!P0 BRA `(.L_x_27) ;  /* 0x0000007c00f48947 */ /* 0x004fea0003800000 */
.L_x_26:
[----:B------:R2:W-:Y:S01]  /*1c20*/  @P4 SYNCS.ARRIVE.TRANS64 RZ, [UR6], R2 ;  /* 0x00000002ffff49a7 */ /* 0x0005e20008000006 */
[----:B------:R-:W-:Y:S02]  /*1c30*/  ULOP3.LUT UR4, UR37, 0x2, URZ, 0xfc, !UPT ;  /* 0x0000000225047892 */ /* 0x000fe4000f8efcff */
[----:B------:R-:W-:Y:S02]  /*1c40*/  UIADD3 UR29, UPT, UPT, UR29, 0x1, URZ ;  /* 0x000000011d1d7890 */ /* 0x000fe4000fffe0ff */
[----:B------:R-:W-:Y:S02]  /*1c50*/  UISETP.NE.AND UP0, UPT, UR4, 0x2, UPT ;  /* 0x000000020400788c */ /* 0x000fe4000bf05270 */
[----:B------:R-:W-:-:S07]  /*1c60*/  UISETP.NE.AND UP2, UPT, UR29, 0x1, UPT ;  /* 0x000000011d00788c */ /* 0x000fce000bf45270 */
[----:B------:R-:W-:Y:S05]  /*1c70*/  BRA.U UP0, `(.L_x_28) ;  /* 0x0000000100047547 */ /* 0x000fea000b800000 */
[----:B------:R-:W-:Y:S05]  /*1c80*/  BPT.TRAP 0x1 ;  /* 0x000000040000795c */ /* 0x000fea0000300000 */
.L_x_28:
[----:B------:R-:W-:Y:S04]  /*1c90*/  BSSY.RECONVERGENT B0, `(.L_x_29) ;  /* 0x0000003000007945 */ /* 0x000fe80003800200 */
[----:B------:R-:W-:Y:S05]  /*1ca0*/  @!P3 BRA `(.L_x_30) ;  /* 0x000000000004b947 */ /* 0x000fea0003800000 */
[----:B------:R-:W-:Y:S05]  /*1cb0*/  BPT.TRAP 0x1 ;  /* 0x000000040000795c */ /* 0x000fea0000300000 */
.L_x_30:
[----:B------:R-:W-:Y:S05]  /*1cc0*/  BSYNC.RECONVERGENT B0 ;  /* 0x0000000000007941 */ /* 0x000fea0003800200 */
.L_x_29:
[----:B------:R-:W-:Y:S01]  /*1cd0*/  UIADD3 UR4, UPT, UPT, UR13, 0x1, URZ ;  /* 0x000000010d047890 */ /* 0x000fe2000fffe0ff */
[----:B------:R-:W-:Y:S01]  /*1ce0*/  BSSY.RECONVERGENT B0, `(.L_x_31) ;  /* 0x000003f000007945 */ /* 0x000fe20003800200 */
[----:B------:R-:W-:Y:S02]  /*1cf0*/  ELECT P0, URZ, PT ;  /* 0x0000000000ff782f */ /* 0x000fe40003800000 */
[----:B------:R-:W-:-:S04]  /*1d00*/  UISETP.NE.AND UP0, UPT, UR4, 0x3, UPT ;  /* 0x000000030400788c */ /* 0x000fc8000bf05270 */
[----:B------:R-:W-:Y:S02]  /*1d10*/  USEL UR5, URZ, 0x1, UP0 ;  /* 0x00000001ff057887 */ /* 0x000fe40008000000 */
[----:B------:R-:W-:-:S04]  /*1d20*/  USEL UR23, UR4, URZ, UP0 ;  /* 0x000000ff04177287 */ /* 0x000fc80008000000 */
[----:B------:R-:W-:Y:S01]  /*1d30*/  ULEA UR4, UR23, UR22, 0x3 ;  /* 0x0000001617047291 */ /* 0x000fe2000f8e18ff */
[----:B------:R-:W-:-:S04]  /*1d40*/  LOP3.LUT R12, R12, UR5, RZ, 0x3c, !PT ;  /* 0x000000050c0c7c12 */ /* 0x000fc8000f8e3cff */
[----:B-1----:R-:W-:-:S04]  /*1d50*/  SHF.L.U32 R0, R12, 0x1f, RZ ;  /* 0x0000001f0c007819 */ /* 0x002fc800000006ff */
[----:B------:R1:W3:Y:S01]  /*1d60*/  SYNCS.PHASECHK.TRANS64.TRYWAIT P1, [UR4+0x18], R0 ;  /* 0x00001800ff0075a7 */ /* 0x0002e20008021104 */
[----:B------:R-:W-:Y:S05]  /*1d70*/  @!P0 BRA `(.L_x_32) ;  /* 0x0000000000d48947 */ /* 0x000fea0003800000 */
[----:B------:R-:W-:Y:S02]  /*1d80*/  USHF.L.U32 UR7, UR13, 0xf, URZ ;  /* 0x0000000f0d077899 */ /* 0x000fe400080006ff */
[----:B------:R-:W-:Y:S02]  /*1d90*/  UIADD3 UR4, UP1, UPT, UR54, 0x80, URZ ;  /* 0x0000008036047890 */ /* 0x000fe4000ff3e0ff */
[----:B------:R-:W-:Y:S02]  /*1da0*/  ULEA UR32, UR31, UR7, 0x2 ;  /* 0x000000071f207291 */ /* 0x000fe4000f8e10ff */
[----:B------:R-:W-:Y:S02]  /*1db0*/  UIADD3 UR14, UP0, UPT, UR54, 0x180, URZ ;  /* 0x00000180360e7890 */ /* 0x000fe4000ff1e0ff */
[----:B------:R-:W-:Y:S02]  /*1dc0*/  UIADD3 UR32, UPT, UPT, UR22, UR32, URZ ;  /* 0x0000002016207290 */ /* 0x000fe4000fffe0ff */
[----:B------:R-:W-:-:S02]  /*1dd0*/  UIADD3 UR58, UPT, UPT, UR42, -0x40, URZ ;  /* 0xffffffc02a3a7890 */ /* 0x000fc4000fffe0ff */
[----:B------:R-:W-:Y:S02]  /*1de0*/  ULOP3.LUT UR57, UR6, 0xfefffff8, URZ, 0xc0, !UPT ;  /* 0xfefffff806397892 */ /* 0x000fe4000f8ec0ff */
[----:B------:R-:W-:Y:S02]  /*1df0*/  UIADD3.X UR5, UPT, UPT, URZ, UR55, URZ, UP1, !UPT ;  /* 0x00000037ff057290 */ /* 0x000fe40008ffe4ff */
[----:B------:R-:W-:Y:S02]  /*1e00*/  UIADD3 UR7, UPT, UPT, UR22, UR7, URZ ;  /* 0x0000000716077290 */ /* 0x000fe4000fffe0ff */
[----:B------:R-:W-:Y:S02]  /*1e10*/  UIADD3 UR56, UPT, UPT, UR32, 0x8400, URZ ;  /* 0x0000840020387890 */ /* 0x000fe4000fffe0ff */
[----:B------:R-:W-:Y:S02]  /*1e20*/  UPRMT UR17, URZ, 0x5410, UR30 ;  /* 0x00005410ff117896 */ /* 0x000fe4000800001e */
[----:B------:R-:W-:-:S02]  /*1e30*/  UIADD3 UR50, UPT, UPT, UR42, -0x20, URZ ;  /* 0xffffffe02a327890 */ /* 0x000fc4000fffe0ff */
[----:B------:R-:W-:Y:S02]  /*1e40*/  UIADD3 UR48, UPT, UPT, UR32, 0xa400, URZ ;  /* 0x0000a40020307890 */ /* 0x000fe4000fffe0ff */
[----:B------:R-:W-:Y:S02]  /*1e50*/  UIADD3 UR40, UPT, UPT, UR32, 0xc400, URZ ;  /* 0x0000c40020287890 */ /* 0x000fe4000fffe0ff */
[----:B------:R-:W-:Y:S02]  /*1e60*/  UIADD3 UR34, UPT, UPT, UR42, 0x20, URZ ;  /* 0x000000202a227890 */ /* 0x000fe4000fffe0ff */
[----:B------:R-:W-:Y:S02]  /*1e70*/  UIADD3 UR32, UPT, UPT, UR32, 0xe400, URZ ;  /* 0x0000e40020207890 */ /* 0x000fe4000fffe0ff */
[----:B------:R-:W-:Y:S02]  /*1e80*/  UIADD3.X UR15, UPT, UPT, URZ, UR55, URZ, UP0, !UPT ;  /* 0x00000037ff0f7290 */ /* 0x000fe400087fe4ff */
[----:B------:R-:W-:-:S02]  /*1e90*/  UIADD3 UR24, UPT, UPT, UR7, 0x20400, URZ ;  /* 0x0002040007187890 */ /* 0x000fc4000fffe0ff */
[----:B------:R-:W-:Y:S01]  /*1ea0*/  UIADD3 UR8, UPT, UPT, UR7, 0x22400, URZ ;  /* 0x0002240007087890 */ /* 0x000fe2000fffe0ff */
[----:B------:R-:W-:Y:S01]  /*1eb0*/  UMOV UR46, 0x0 ;  /* 0x00000000002e7882 */ /* 0x000fe20000000000 */
[----:B------:R-:W-:Y:S01]  /*1ec0*/  UMOV UR47, 0x10000000 ;  /* 0x10000000002f7882 */ /* 0x000fe20000000000 */
[----:B------:R-:W-:Y:S01]  /*1ed0*/  UMOV UR51, UR59 ;  /* 0x0000003b00337c82 */ /* 0x000fe20008000000 */
[----:B------:R-:W-:Y:S01]  /*1ee0*/  UMOV UR52, UR60 ;  /* 0x0000003c00347c82 */ /* 0x000fe20008000000 */
[----:B------:R-:W-:Y:S01]  /*1ef0*/  UMOV UR49, UR57 ;  /* 0x0000003900317c82 */ /* 0x000fe20008000000 */
[----:B------:R-:W-:Y:S01]  /*1f00*/  UMOV UR43, UR59 ;  /* 0x0000003b002b7c82 */ /* 0x000fe20008000000 */
[----:B------:R-:W-:Y:S01]  /*1f10*/  UMOV UR44, UR60 ;  /* 0x0000003c002c7c82 */ /* 0x000fe20008000000 */
[----:B------:R-:W-:Y:S01]  /*1f20*/  UMOV UR41, UR57 ;  /* 0x0000003900297c82 */ /* 0x000fe20008000000 */
[----:B------:R-:W-:Y:S01]  /*1f30*/  UTMALDG.3D.MULTICAST.2CTA [UR56], [UR4], UR17, desc[UR46] ;  /* 0x00002e38040073b4 */ /* 0x000fe20008211811 */
[----:B------:R-:W-:Y:S01]  /*1f40*/  UMOV UR35, UR59 ;  /* 0x0000003b00237c82 */ /* 0x000fe20008000000 */
        /* <DEDUP_REMOVED lines=10> */
[----:B------:R-:W-:Y:S01]  /*1ff0*/  UIADD3 UR16, UPT, UPT, UR7, 0x24400, URZ ;  /* 0x0002440007107890 */ /* 0x000fe2000fffe0ff */
[----:B------:R-:W-:Y:S01]  /*2000*/  UMOV UR18, UR42 ;  /* 0x0000002a00127c82 */ /* 0x000fe20008000000 */
[----:B------:R-:W-:Y:S01]  /*2010*/  UMOV UR19, UR27 ;  /* 0x0000001b00137c82 */ /* 0x000fe20008000000 */
[----:B------:R-:W-:Y:S01]  /*2020*/  UTMALDG.3D.MULTICAST.2CTA [UR40], [UR4], UR17, desc[UR46] ;  /* 0x00002e28040073b4 */ /* 0x000fe20008211811 */
[----:B------:R-:W-:Y:S01]  /*2030*/  UMOV UR20, UR60 ;  /* 0x0000003c00147c82 */ /* 0x000fe20008000000 */
[----:B------:R4:W-:Y:S01]  /*2040*/  UTMALDG.3D.MULTICAST.2CTA [UR32], [UR4], UR17, desc[UR46] ;  /* 0x00002e20040073b4 */ /* 0x0009e20008211811 */
[----:B------:R-:W-:Y:S01]  /*2050*/  UTMALDG.3D.2CTA [UR24], [UR14], desc[UR46] ;  /* 0x00002e180e0075b4 */ /* 0x000fe20008211000 */
[----:B------:R2:W-:Y:S01]  /*2060*/  UTMALDG.3D.2CTA [UR8], [UR14], desc[UR46] ;  /* 0x00002e080e0075b4 */ /* 0x0005e20008211000 */
[----:B----4-:R-:W-:-:S02]  /*2070*/  UMOV UR17, UR57 ;  /* 0x0000003900117c82 */ /* 0x010fc40008000000 */
[----:B------:R4:W-:Y:S01]  /*2080*/  UTMALDG.3D.2CTA [UR16], [UR14], desc[UR46] ;  /* 0x00002e100e0075b4 */ /* 0x0009e20008211000 */
[----:B--2---:R-:W-:Y:S01]  /*2090*/  UIADD3 UR8, UPT, UPT, UR7, 0x26400, URZ ;  /* 0x0002640007087890 */ /* 0x004fe2000fffe0ff */
[----:B------:R-:W-:-:S08]  /*20a0*/  UMOV UR10, UR34 ;  /* 0x00000022000a7c82 */ /* 0x000fd00008000000 */
[----:B------:R4:W-:Y:S02]  /*20b0*/  UTMALDG.3D.2CTA [UR8], [UR14], desc[UR46] ;  /* 0x00002e080e0075b4 */ /* 0x0009e40008211000 */
[----:B----4-:R-:W-:Y:S01]  /*20c0*/  NOP ;  /* 0x0000000000007918 */ /* 0x010fe20000000000 */
.L_x_32:
[----:B------:R-:W-:Y:S05]  /*20d0*/  BSYNC.RECONVERGENT B0 ;  /* 0x0000000000007941 */ /* 0x000fea0003800200 */
.L_x_31:
[----:B------:R-:W-:Y:S01]  /*20e0*/  UIADD3 UR42, UPT, UPT, UR42, 0x80, URZ ;  /* 0x000000802a2a7890 */ /* 0x000fe2000fffe0ff */
[----:B------:R-:W-:Y:S01]  /*20f0*/  UMOV UR13, UR23 ;  /* 0x00000017000d7c82 */ /* 0x000fe20008000000 */
[----:B------:R-:W-:Y:S01]  /*2100*/  UMOV UR21, UR38 ;  /* 0x0000002600157c82 */ /* 0x000fe20008000000 */
[----:B------:R-:W-:Y:S09]  /*2110*/  BRA.U UP2, `(.L_x_33) ;  /* 0xfffffff902a87547 */ /* 0x000ff2000b83ffff */
.L_x_25:
[----:B------:R-:W-:Y:S01]  /*2120*/  ULEA UR4, UR23, UR22, 0x3 ;  /* 0x0000001617047291 */ /* 0x000fe2000f8e18ff */
[----:B-1----:R-:W-:Y:S01]  /*2130*/  SHF.L.U32 R0, R12, 0x1f, RZ ;  /* 0x0000001f0c007819 */ /* 0x002fe200000006ff */
[----:B------:R-:W-:Y:S01]  /*2140*/  @!P2 SYNCS.ARRIVE.TRANS64.A1T0 RZ, [UR22+0x78], RZ ;  /* 0x000078ffffffa9a7 */ /* 0x000fe20008100016 */
[----:B------:R-:W-:-:S06]  /*2150*/  UISETP.GT.AND UP0, UPT, UR65, UR64, UPT ;  /* 0x000000404100728c */ /* 0x000fcc000bf04270 */
[----:B--23--:R1:W2:Y:S03]  /*2160*/  SYNCS.PHASECHK.TRANS64.TRYWAIT P1, [UR4+0x18], R0 ;  /* 0x00001800ff0075a7 */ /* 0x00c2a60008021104 */
[----:B------:R-:W-:Y:S05]  /*2170*/  BRA.U !UP0, `(.L_x_34) ;  /* 0x00000005085c7547 */ /* 0x000fea000b800000 */
[----:B------:R-:W-:Y:S01]  /*2180*/  UIADD3 UR29, UPT, UPT, UR67, UR21, URZ ;  /* 0x00000015431d7290 */ /* 0x000fe2000fffe0ff */
[----:B------:R-:W-:-:S11]  /*2190*/  UMOV UR13, UR23 ;  /* 0x00000017000d7c82 */ /* 0x000fd60008000000 */
.L_x_42:
[----:B------:R-:W-:Y:S01]  /*21a0*/  ULEA UR6, UR13, UR22, 0x3 ;  /* 0x000000160d067291 */ /* 0x000fe2000f8e18ff */
[----:B--2---:R-:W-:Y:S01]  /*21b0*/  @P4 MOV R2, 0x20000 ;  /* 0x0002000000024802 */ /* 0x004fe20000000f00 */
[----:B--23--:R-:W-:Y:S10]  /*21c0*/  @P1 BRA `(.L_x_35) ;  /* 0x00000000000c1947 */ /* 0x00cff40003800000 */
[----:B------:R-:W-:-:S04]  /*21d0*/  SHF.L.U32 R3, R12, 0x1f, RZ ;  /* 0x0000001f0c037819 */ /* 0x000fc800000006ff */
[----:B------:R-:W2:Y:S02]  /*21e0*/  SYNCS.PHASECHK.TRANS64.TRYWAIT P0, [UR6+0x18], R3 ;  /* 0x00001803ff0075a7 */ /* 0x000ea40008001106 */
[----:B--2---:R-:W-:Y:S05]  /*21f0*/  @!P0 BRA `(.L_x_36) ;  /* 0x0000007800948947 */ /* 0x004fea0003800000 */
.L_x_35:
[----:B------:R2:W-:Y:S01]  /*2200*/  @P4 SYNCS.ARRIVE.TRANS64 RZ, [UR6], R2 ;  /* 0x00000002ffff49a7 */ /* 0x0005e20008000006 */
[----:B------:R-:W-:-:S04]  /*2210*/  ULOP3.LUT UR4, UR37, 0x2, URZ, 0xfc, !UPT ;  /* 0x0000000225047892 */ /* 0x000fc8000f8efcff */
[----:B------:R-:W-:-:S09]  /*2220*/  UISETP.NE.AND UP0, UPT, UR4, 0x2, UPT ;  /* 0x000000020400788c */ /* 0x000fd2000bf05270 */
[----:B------:R-:W-:Y:S05]  /*2230*/  BRA.U UP0, `(.L_x_37) ;  /* 0x0000000100047547 */ /* 0x000fea000b800000 */
[----:B------:R-:W-:Y:S05]  /*2240*/  BPT.TRAP 0x1 ;  /* 0x000000040000795c */ /* 0x000fea0000300000 */
.L_x_37:
[----:B------:R-:W-:Y:S04]  /*2250*/  BSSY.RECONVERGENT B0, `(.L_x_38) ;  /* 0x0000003000007945 */ /* 0x000fe80003800200 */
[----:B------:R-:W-:Y:S05]  /*2260*/  @!P3 BRA `(.L_x_39) ;  /* 0x000000000004b947 */ /* 0x000fea0003800000 */
[----:B------:R-:W-:Y:S05]  /*2270*/  BPT.TRAP 0x1 ;  /* 0x000000040000795c */ /* 0x000fea0000300000 */
.L_x_39:
[----:B------:R-:W-:Y:S05]  /*2280*/  BSYNC.RECONVERGENT B0 ;  /* 0x0000000000007941 */ /* 0x000fea0003800200 */
.L_x_38:
        /* <DEDUP_REMOVED lines=14> */
[----:B------:R-:W-:Y:S02]  /*2370*/  USHF.L.U32 UR58, UR21, 0x7, URZ ;  /* 0x00000007153a7899 */ /* 0x000fe400080006ff */
[----:B------:R-:W-:Y:S02]  /*2380*/  UIADD3 UR32, UPT, UPT, UR22, UR32, URZ ;  /* 0x0000002016207290 */ /* 0x000fe4000fffe0ff */
[----:B------:R-:W-:-:S02]  /*2390*/  UIADD3 UR14, UP0, UPT, UR54, 0x180, URZ ;  /* 0x00000180360e7890 */ /* 0x000fc4000ff1e0ff */
[----:B------:R-:W-:Y:S02]  /*23a0*/  ULOP3.LUT UR57, UR6, 0xfefffff8, URZ, 0xc0, !UPT ;  /* 0xfefffff806397892 */ /* 0x000fe4000f8ec0ff */
[----:B------:R-:W-:Y:S02]  /*23b0*/  UIADD3.X UR5, UPT, UPT, URZ, UR55, URZ, UP1, !UPT ;  /* 0x00000037ff057290 */ /* 0x000fe40008ffe4ff */
[----:B------:R-:W-:Y:S02]  /*23c0*/  UIADD3 UR7, UPT, UPT, UR22, UR7, URZ ;  /* 0x0000000716077290 */ /* 0x000fe4000fffe0ff */
[----:B------:R-:W-:Y:S02]  /*23d0*/  UIADD3 UR56, UPT, UPT, UR32, 0x8400, URZ ;  /* 0x0000840020387890 */ /* 0x000fe4000fffe0ff */
[----:B------:R-:W-:Y:S02]  /*23e0*/  UPRMT UR16, URZ, 0x5410, UR30 ;  /* 0x00005410ff107896 */ /* 0x000fe4000800001e */
[----:B------:R-:W-:-:S02]  /*23f0*/  UIADD3 UR50, UPT, UPT, UR58, 0x20, URZ ;  /* 0x000000203a327890 */ /* 0x000fc4000fffe0ff */
[----:B------:R-:W-:Y:S02]  /*2400*/  UIADD3 UR48, UPT, UPT, UR32, 0xa400, URZ ;  /* 0x0000a40020307890 */ /* 0x000fe4000fffe0ff */
[----:B------:R-:W-:Y:S02]  /*2410*/  UIADD3 UR42, UPT, UPT, UR58, 0x40, URZ ;  /* 0x000000403a2a7890 */ /* 0x000fe4000fffe0ff */
[----:B------:R-:W-:Y:S02]  /*2420*/  UIADD3 UR40, UPT, UPT, UR32, 0xc400, URZ ;  /* 0x0000c40020287890 */ /* 0x000fe4000fffe0ff */
[----:B------:R-:W-:Y:S02]  /*2430*/  UIADD3 UR34, UPT, UPT, UR58, 0x60, URZ ;  /* 0x000000603a227890 */ /* 0x000fe4000fffe0ff */
[----:B------:R-:W-:Y:S02]  /*2440*/  UIADD3 UR32, UPT, UPT, UR32, 0xe400, URZ ;  /* 0x0000e40020207890 */ /* 0x000fe4000fffe0ff */
[----:B------:R-:W-:-:S02]  /*2450*/  UIADD3.X UR15, UPT, UPT, URZ, UR55, URZ, UP0, !UPT ;  /* 0x00000037ff0f7290 */ /* 0x000fc400087fe4ff */
[----:B------:R-:W-:Y:S02]  /*2460*/  UIADD3 UR24, UPT, UPT, UR7, 0x20400, URZ ;  /* 0x0002040007187890 */ /* 0x000fe4000fffe0ff */
        /* <DEDUP_REMOVED lines=26> */
[----:B------:R4:W-:Y:S01]  /*2610*/  UTMALDG.3D.MULTICAST.2CTA [UR32], [UR4], UR16, desc[UR46] ;  /* 0x00002e20040073b4 */ /* 0x0009e20008211810 */
[----:B------:R-:W-:Y:S01]  /*2620*/  UTMALDG.3D.2CTA [UR24], [UR14], desc[UR46] ;  /* 0x00002e180e0075b4 */ /* 0x000fe20008211000 */
[----:B------:R2:W-:Y:S01]  /*2630*/  UTMALDG.3D.2CTA [UR8], [UR14], desc[UR46] ;  /* 0x00002e080e0075b4 */ /* 0x0005e20008211000 */
[----:B----4-:R-:W-:-:S09]  /*2640*/  UIADD3 UR16, UPT, UPT, UR7, 0x24400, URZ ;  /* 0x0002440007107890 */ /* 0x010fd2000fffe0ff */
[----:B------:R4:W-:Y:S01]  /*2650*/  UTMALDG.3D.2CTA [UR16], [UR14], desc[UR46] ;  /* 0x00002e100e0075b4 */ /* 0x0009e20008211000 */
[----:B--2---:R-:W-:Y:S01]  /*2660*/  UIADD3 UR8, UPT, UPT, UR7, 0x26400, URZ ;  /* 0x0002640007087890 */ /* 0x004fe2000fffe0ff */
[----:B------:R-:W-:-:S08]  /*2670*/  UMOV UR10, UR34 ;  /* 0x00000022000a7c82 */ /* 0x000fd00008000000 */
[----:B------:R4:W-:Y:S02]  /*2680*/  UTMALDG.3D.2CTA [UR8], [UR14], desc[UR46] ;  /* 0x00002e080e0075b4 */ /* 0x0009e40008211000 */
[----:B----4-:R-:W-:Y:S01]  /*2690*/  NOP ;  /* 0x0000000000007918 */ /* 0x010fe20000000000 */
.L_x_41:
[----:B------:R-:W-:Y:S05]  /*26a0*/  BSYNC.RECONVERGENT B0 ;  /* 0x0000000000007941 */ /* 0x000fea0003800200 */
.L_x_40:
[----:B------:R-:W-:Y:S01]  /*26b0*/  UIADD3 UR21, UPT, UPT, UR21, 0x1, URZ ;  /* 0x0000000115157890 */ /* 0x000fe2000fffe0ff */
[----:B------:R-:W-:-:S03]  /*26c0*/  UMOV UR13, UR23 ;  /* 0x00000017000d7c82 */ /* 0x000fc60008000000 */
[----:B------:R-:W-:-:S09]  /*26d0*/  UISETP.NE.AND UP0, UPT, UR21, UR29, UPT ;  /* 0x0000001d1500728c */ /* 0x000fd2000bf05270 */
[----:B------:R-:W-:Y:S05]  /*26e0*/  BRA.U UP0, `(.L_x_42) ;  /* 0xfffffff900ac7547 */ /* 0x000fea000b83ffff */
.L_x_34:
[C---:B------:R-:W-:Y:S01]  /*26f0*/  LEA R3, R11.reuse, UR22, 0x3 ;  /* 0x000000160b037c11 */ /* 0x040fe2000f8e18ff */
[----:B------:R-:W-:Y:S01]  /*2700*/  NOP ;  /* 0x0000000000007918 */ /* 0x000fe20000000000 */
[----:B-1----:R-:W-:Y:S02]  /*2710*/  SHF.L.U32 R0, R10, 0x1f, RZ ;  /* 0x0000001f0a007819 */ /* 0x002fe400000006ff */
[----:B------:R-:W-:Y:S02]  /*2720*/  LEA R5, R11, UR22, 0x4 ;  /* 0x000000160b057c11 */ /* 0x000fe4000f8e20ff */
[----:B------:R-:W1:Y:S02]  /*2730*/  SYNCS.PHASECHK.TRANS64.TRYWAIT P0, [R3+URZ+0x80], R0 ;  /* 0x00008000030075a7 */ /* 0x000e6400080011ff */
[----:B-1----:R-:W-:Y:S05]  /*2740*/  @!P0 BRA `(.L_x_43) ;  /* 0x0000007400588947 */ /* 0x002fea0003800000 */
.L_x_155:
[----:B------:R-:W4:Y:S01]  /*2750*/  LDS.128 R4, [R5+0x110] ;  /* 0x0001100005047984 */ /* 0x000f220000000c00 */
[----:B------:R-:W-:Y:S01]  /*2760*/  UISETP.GE.AND UP0, UPT, UR39, 0x1, UPT ;  /* 0x000000012700788c */ /* 0x000fe2000bf06270 */
[----:B------:R-:W-:Y:S01]  /*2770*/  @!PT LDS RZ, [RZ] ;  /* 0x00000000fffff984 */ /* 0x000fe20000000800 */
[----:B------:R-:W-:Y:S01]  /*2780*/  @!PT LDS RZ, [RZ] ;  /* 0x00000000fffff984 */ /* 0x000fe20000000800 */
[----:B------:R-:W-:Y:S01]  /*2790*/  @!PT LDS RZ, [RZ] ;  /* 0x00000000fffff984 */ /* 0x000fe20000000800 */
[----:B------:R-:W-:Y:S01]  /*27a0*/  @!PT LDS RZ, [RZ] ;  /* 0x00000000fffff984 */ /* 0x000fe20000000800 */
[----:B------:R1:W-:Y:S06]  /*27b0*/  MEMBAR.ALL.CTA ;  /* 0x0000000000007992 */ /* 0x0003ec0000008000 */
[----:B-1----:R-:W1:Y:S01]  /*27c0*/  FENCE.VIEW.ASYNC.S ;  /* 0x00000000000073c6 */ /* 0x002e620000000000 */
[----:B----4-:R-:W-:-:S13]  /*27d0*/  LOP3.LUT P0, RZ, R6, 0x1, RZ, 0xc0, !PT ;  /* 0x0000000106ff7812 */ /* 0x010fda000780c0ff */
[----:B-1----:R-:W-:Y:S01]  /*27e0*/  VOTEU.ANY UP1, P0 ;  /* 0x0000000000ff7886 */ /* 0x002fe20000020100 */
[----:B------:R-:W-:-:S13]  /*27f0*/  PLOP3.LUT P0, PT, PT, PT, UP1, 0x80, 0x8 ;  /* 0x000000000008781c */ /* 0x000fda0003f0f018 */
[----:B------:R-:W-:Y:S02]  /*2800*/  @P0 LOP3.LUT R0, R5, 0xffff, RZ, 0xc0, !PT ;  /* 0x0000ffff05000812 */ /* 0x000fe400078ec0ff */
[----:B--2---:R-:W-:Y:S02]  /*2810*/  @P0 MOV R2, R4 ;  /* 0x0000000400020202 */ /* 0x004fe40000000f00 */
[----:B------:R-:W-:Y:S01]  /*2820*/  @P0 R2UR UR5, R0 ;  /* 0x00000000000502ca */ /* 0x000fe200000e0000 */
[----:B------:R-:W-:Y:S01]  /*2830*/  VIADD R0, R3, 0x90 ;  /* 0x0000009003007836 */ /* 0x000fe20000000000 */
[----:B------:R-:W-:Y:S02]  /*2840*/  @P0 SHF.R.U32.HI R4, RZ, 0x10, R5 ;  /* 0x00000010ff040819 */ /* 0x000fe40000011605 */
[----:B------:R-:W-:Y:S02]  /*2850*/  @P0 R2UR UR6, R2 ;  /* 0x00000000020602ca */ /* 0x000fe400000e0000 */
[----:B------:R-:W-:-:S02]  /*2860*/  PRMT R0, RZ, 0x654, R0 ;  /* 0x00000654ff007816 */ /* 0x000fc40000000000 */
[----:B------:R-:W-:Y:S02]  /*2870*/  @P0 R2UR UR4, R4 ;  /* 0x00000000040402ca */ /* 0x000fe400000e0000 */
[----:B------:R1:W-:Y:S03]  /*2880*/  SYNCS.ARRIVE.TRANS64.RED.A1T0 RZ, [R0+URZ], RZ ;  /* 0x000000ff00ff79a7 */ /* 0x0003e600081004ff */
[----:B------:R-:W-:-:S04]  /*2890*/  @UP1 UMOV UR45, UR5 ;  /* 0x00000005002d1c82 */ /* 0x000fc80008000000 */
[----:B------:R-:W-:-:S04]  /*28a0*/  @UP1 UMOV UR53, UR6 ;  /* 0x0000000600351c82 */ /* 0x000fc80008000000 */
[----:B------:R-:W-:Y:S01]  /*28b0*/  @UP1 UMOV UR60, UR4 ;  /* 0x00000004003c1c82 */ /* 0x000fe20008000000 */
[----:B------:R-:W-:Y:S05]  /*28c0*/  BRA.U !UP0, `(.L_x_44) ;  /* 0x0000000108d47547 */ /* 0x000fea000b800000 */
[----:B------:R-:W2:Y:S01]  /*28d0*/  LDCU.128 UR12, c[0x0][0xb10] ;  /* 0x00016200ff0c77ac */ /* 0x000ea20008000c00 */
[----:B------:R-:W4:Y:S01]  /*28e0*/  LDCU UR21, c[0x0][0xb20] ;  /* 0x00016400ff1577ac */ /* 0x000f220008000800 */
[----:B------:R-:W3:Y:S01]  /*28f0*/  LDCU UR20, c[0x0][0xb0c] ;  /* 0x00016180ff1477ac */ /* 0x000ee20008000800 */
[----:B------:R-:W1:Y:S01]  /*2900*/  LDCU.64 UR8, c[0x0][0xb28] ;  /* 0x00016500ff0877ac */ /* 0x000e620008000a00 */
[----:B------:R-:W-:Y:S02]  /*2910*/  UISETP.NE.AND UP3, UPT, UR39, 0x1, UPT ;  /* 0x000000012700788c */ /* 0x000fe4000bf65270 */
[----:B--2---:R-:W-:Y:S02]  /*2920*/  UIMAD.WIDE.U32 UR6, UR62, UR15, URZ ;  /* 0x0000000f3e0672a5 */ /* 0x004fe4000f8e00ff */
[----:B------:R-:W-:Y:S02]  /*2930*/  UIMAD.WIDE.U32 UR4, UR63, UR12, URZ ;  /* 0x0000000c3f0472a5 */ /* 0x000fe4000f8e00ff */
[----:B------:R-:W-:-:S02]  /*2940*/  UISETP.NE.AND UP0, UPT, UR14, 0x1, UPT ;  /* 0x000000010e00788c */ /* 0x000fc4000bf05270 */
[----:B------:R-:W-:Y:S01]  /*2950*/  UIMAD.WIDE.U32 UR18, UR45, UR15, URZ ;  /* 0x0000000f2d1272a5 */ /* 0x000fe2000f8e00ff */
[----:B------:R-:W-:Y:S02]  /*2960*/  UMOV UR6, UR7 ;  /* 0x0000000700067c82 */ /* 0x000fe40008000000 */
[----:B------:R-:W-:Y:S01]  /*2970*/  UMOV UR4, UR5 ;  /* 0x0000000500047c82 */ /* 0x000fe20008000000 */
[----:B----4-:R-:W-:Y:S02]  /*2980*/  USHF.R.U32.HI UR6, URZ, UR21, UR6 ;  /* 0x00000015ff067299 */ /* 0x010fe40008011606 */
[----:B---3--:R-:W-:Y:S02]  /*2990*/  UISETP.NE.AND UP2, UPT, UR20, 0x1, UPT ;  /* 0x000000011400788c */ /* 0x008fe4000bf45270 */
[----:B------:R-:W-:Y:S02]  /*29a0*/  USHF.R.U32.HI UR4, URZ, UR13, UR4 ;  /* 0x0000000dff047299 */ /* 0x000fe40008011604 */
[----:B------:R-:W-:-:S02]  /*29b0*/  USEL UR5, UR62, UR6, !UP0 ;  /* 0x000000063e057287 */ /* 0x000fc4000c000000 */
[----:B------:R-:W-:Y:S02]  /*29c0*/  USEL UR6, UR63, UR4, !UP2 ;  /* 0x000000043f067287 */ /* 0x000fe4000d000000 */
[----:B-1----:R-:W-:Y:S01]  /*29d0*/  UIMAD.WIDE.U32 UR10, UR5, UR8, URZ ;  /* 0x00000008050a72a5 */ /* 0x002fe2000f8e00ff */
[----:B------:R-:W-:Y:S01]  /*29e0*/  UMOV UR4, UR19 ;  /* 0x0000001300047c82 */ /* 0x000fe20008000000 */
[----:B------:R-:W-:Y:S02]  /*29f0*/  UIMAD.WIDE.U32 UR16, UR53, UR12, URZ ;  /* 0x0000000c351072a5 */ /* 0x000fe4000f8e00ff */
[----:B------:R-:W-:-:S03]  /*2a00*/  UIMAD.WIDE.U32 UR18, UR6, UR8, URZ ;  /* 0x00000008061272a5 */ /* 0x000fc6000f8e00ff */
[----:B------:R-:W-:Y:S01]  /*2a10*/  UMOV UR10, UR11 ;  /* 0x0000000b000a7c82 */ /* 0x000fe20008000000 */
[----:B------:R-:W-:Y:S02]  /*2a20*/  USHF.R.U32.HI UR4, URZ, UR21, UR4 ;  /* 0x00000015ff047299 */ /* 0x000fe40008011604 */
[----:B------:R-:W-:Y:S01]  /*2a30*/  @UP3 USHF.R.U32.HI UR5, URZ, UR9, UR10 ;  /* 0x00000009ff053299 */ /* 0x000fe2000801160a */
[----:B------:R-:W-:Y:S01]  /*2a40*/  UMOV UR16, UR17 ;  /* 0x0000001100107c82 */ /* 0x000fe20008000000 */
[----:B------:R-:W-:Y:S01]  /*2a50*/  UMOV UR18, UR19 ;  /* 0x0000001300127c82 */ /* 0x000fe20008000000 */
[----:B------:R-:W-:Y:S02]  /*2a60*/  USHF.R.U32.HI UR13, URZ, UR13, UR16 ;  /* 0x0000000dff0d7299 */ /* 0x000fe40008011610 */
[----:B------:R-:W-:Y:S02]  /*2a70*/  USEL UR4, UR45, UR4, !UP0 ;  /* 0x000000042d047287 */ /* 0x000fe4000c000000 */
[----:B------:R-:W-:-:S02]  /*2a80*/  @UP3 USHF.R.U32.HI UR6, URZ, UR9, UR18 ;  /* 0x00000009ff063299 */ /* 0x000fc40008011612 */
[----:B------:R-:W-:Y:S02]  /*2a90*/  UIMAD UR7, UR39, UR5, URZ ;  /* 0x00000005270772a4 */ /* 0x000fe4000f8e02ff */
[----:B------:R-:W-:Y:S02]  /*2aa0*/  USEL UR5, UR53, UR13, !UP2 ;  /* 0x0000000d35057287 */ /* 0x000fe4000d000000 */
[----:B------:R-:W-:Y:S02]  /*2ab0*/  UIMAD UR10, UR39, UR6, URZ ;  /* 0x00000006270a72a4 */ /* 0x000fe4000f8e02ff */
[----:B------:R-:W-:Y:S02]  /*2ac0*/  UISETP.GE.AND UP0, UPT, UR4, UR7, UPT ;  /* 0x000000070400728c */ /* 0x000fe4000bf06270 */
[----:B------:R-:W-:Y:S02]  /*2ad0*/  UIMAD.WIDE.U32 UR12, UR4, UR8, URZ ;  /* 0x00000008040c72a5 */ /* 0x000fe4000f8e00ff */
[----:B------:R-:W-:-:S02]  /*2ae0*/  UISETP.GE.OR UP0, UPT, UR5, UR10, UP0 ;  /* 0x0000000a0500728c */ /* 0x000fc40008706670 */
        /* <DEDUP_REMOVED lines=19> */
.L_x_44:
[----:B------:R-:W2:Y:S02]  /*2c20*/  LDCU UR4, c[0x0][0xb30] ;  /* 0x00016600ff0477ac */ /* 0x000ea40008000800 */
[----:B--2---:R-:W-:-:S09]  /*2c30*/  UISETP.NE.AND UP0, UPT, UR4, 0x1, UPT ;  /* 0x000000010400788c */ /* 0x004fd2000bf05270 */
[----:B------:R-:W-:Y:S05]  /*2c40*/  BRA.U UP0, `(.L_x_45) ;  /* 0x0000000100447547 */ /* 0x000fea000b800000 */
[----:B------:R-:W2:Y:S01]  /*2c50*/  LDCU.128 UR8, c[0x0][0xb10] ;  /* 0x00016200ff0877ac */ /* 0x000ea20008000c00 */
[----:B------:R-:W4:Y:S01]  /*2c60*/  LDCU UR12, c[0x0][0xb0c] ;  /* 0x00016180ff0c77ac */ /* 0x000f220008000800 */
[----:B------:R-:W1:Y:S01]  /*2c70*/  LDCU UR13, c[0x0][0xb20] ;  /* 0x00016400ff0d77ac */ /* 0x000e620008000800 */
[----:B--2---:R-:W-:Y:S02]  /*2c80*/  UIMAD.WIDE.U32 UR6, UR53, UR8, URZ ;  /* 0x00000008350672a5 */ /* 0x004fe4000f8e00ff */
[----:B------:R-:W-:Y:S02]  /*2c90*/  UIMAD.WIDE.U32 UR4, UR45, UR11, URZ ;  /* 0x0000000b2d0472a5 */ /* 0x000fe4000f8e00ff */
[----:B----4-:R-:W-:Y:S02]  /*2ca0*/  UISETP.NE.AND UP2, UPT, UR12, 0x1, UPT ;  /* 0x000000010c00788c */ /* 0x010fe4000bf45270 */
[----:B------:R-:W-:Y:S01]  /*2cb0*/  UISETP.NE.AND UP0, UPT, UR10, 0x1, UPT ;  /* 0x000000010a00788c */ /* 0x000fe2000bf05270 */
[----:B------:R-:W-:-:S02]  /*2cc0*/  UMOV UR6, UR7 ;  /* 0x0000000700067c82 */ /* 0x000fc40008000000 */
[----:B------:R-:W-:Y:S01]  /*2cd0*/  UMOV UR4, UR5 ;  /* 0x0000000500047c82 */ /* 0x000fe20008000000 */
[----:B------:R-:W-:Y:S02]  /*2ce0*/  USHF.R.U32.HI UR6, URZ, UR9, UR6 ;  /* 0x00000009ff067299 */ /* 0x000fe40008011606 */
[----:B-1----:R-:W-:Y:S02]  /*2cf0*/  USHF.R.U32.HI UR4, URZ, UR13, UR4 ;  /* 0x0000000dff047299 */ /* 0x002fe40008011604 */
[----:B------:R-:W-:Y:S02]  /*2d00*/  USEL UR5, UR53, UR6, !UP2 ;  /* 0x0000000635057287 */ /* 0x000fe4000d000000 */
[----:B------:R-:W-:-:S04]  /*2d10*/  USEL UR4, UR45, UR4, !UP0 ;  /* 0x000000042d047287 */ /* 0x000fc8000c000000 */
[----:B------:R-:W-:Y:S02]  /*2d20*/  UIADD3 UR6, UPT, UPT, UR5, -UR4, URZ ;  /* 0x8000000405067290 */ /* 0x000fe4000fffe0ff */
[----:B------:R-:W-:Y:S02]  /*2d30*/  UIADD3 UR4, UPT, UPT, -UR5, UR4, URZ ;  /* 0x0000000405047290 */ /* 0x000fe4000fffe1ff */
[----:B------:R-:W-:Y:S02]  /*2d40*/  UIMAD UR45, UR6, UR10, UR45 ;  /* 0x0000000a062d72a4 */ /* 0x000fe4000f8e022d */
[----:B------:R-:W-:-:S12]  /*2d50*/  UIMAD UR53, UR4, UR12, UR53 ;  /* 0x0000000c043572a4 */ /* 0x000fd8000f8e0235 */
.L_x_45:
[----:B------:R-:W-:Y:S01]  /*2d60*/  VIADD R11, R11, 0x1 ;  /* 0x000000010b0b7836 */ /* 0x000fe20000000000 */
[----:B------:R-:W-:Y:S02]  /*2d70*/  R2UR UR5, R59 ;  /* 0x000000003b0572ca */ /* 0x000fe400000e0000 */
[----:B------:R-:W-:Y:S02]  /*2d80*/  R2UR UR4, R58 ;  /* 0x000000003a0472ca */ /* 0x000fe400000e0000 */
[C---:B------:R-:W-:Y:S02]  /*2d90*/  ISETP.NE.AND P0, PT, R11.reuse, 0x2, PT ;  /* 0x000000020b00780c */ /* 0x040fe40003f05270 */
[----:B------:R-:W-:Y:S02]  /*2da0*/  PLOP3.LUT P2, PT, PT, PT, PT, 0x80, 0x8 ;  /* 0x000000000008781c */ /* 0x000fe40003f4f070 */
[----:B------:R-:W-:Y:S02]  /*2db0*/  SEL R3, RZ, 0x1, P0 ;  /* 0x00000001ff037807 */ /* 0x000fe40000000000 */
[----:B------:R-:W-:-:S02]  /*2dc0*/  SEL R11, R11, RZ, P0 ;  /* 0x000000ff0b0b7207 */ /* 0x000fc40000000000 */
[----:B------:R-:W-:Y:S01]  /*2dd0*/  LOP3.LUT R10, R10, R3, RZ, 0x3c, !PT ;  /* 0x000000030a0a7212 */ /* 0x000fe200078e3cff */
[----:B------:R-:W-:Y:S02]  /*2de0*/  UIADD3 UR20, UPT, UPT, UR53, UR5, URZ ;  /* 0x0000000535147290 */ /* 0x000fe4000fffe0ff */
[----:B------:R-:W-:Y:S01]  /*2df0*/  UIADD3 UR27, UPT, UPT, UR45, UR4, URZ ;  /* 0x000000042d1b7290 */ /* 0x000fe2000fffe0ff */
[----:B------:R-:W-:Y:S11]  /*2e00*/  BRA.U UP1, `(.L_x_46) ;  /* 0xffffffe901ec7547 */ /* 0x000ff6000b83ffff */
[----:B------:R-:W-:Y:S01]  /*2e10*/  UIADD3 UR22, UPT, UPT, UR22, 0x18, URZ ;  /* 0x0000001816167890 */ /* 0x000fe2000fffe0ff */
[----:B------:R-:W-:-:S03]  /*2e20*/  SHF.L.U32 R3, R12, 0x1f, RZ ;  /* 0x0000001f0c037819 */ /* 0x000fc600000006ff */
[----:B------:R-:W-:-:S09]  /*2e30*/  ULEA UR4, UR23, UR22, 0x3 ;  /* 0x0000001617047291 */ /* 0x000fd2000f8e18ff */
[----:B------:R-:W2:Y:S02]  /*2e40*/  SYNCS.PHASECHK.TRANS64.TRYWAIT P0, [UR4], R3 ;  /* 0x00000003ff0075a7 */ /* 0x000ea40008001104 */
[----:B--2---:R-:W-:Y:S05]  /*2e50*/  @!P0 BRA `(.L_x_47) ;  /* 0x0000006c00a88947 */ /* 0x004fea0003800000 */
.L_x_157:
[----:B------:R-:W-:-:S04]  /*2e60*/  UIADD3 UR4, UPT, UPT, UR23, 0x1, URZ ;  /* 0x0000000117047890 */ /* 0x000fc8000fffe0ff */
[----:B------:R-:W-:-:S04]  /*2e70*/  UISETP.NE.AND UP0, UPT, UR4, 0x3, UPT ;  /* 0x000000030400788c */ /* 0x000fc8000bf05270 */
[----:B------:R-:W-:Y:S02]  /*2e80*/  USEL UR6, URZ, 0x1, UP0 ;  /* 0x00000001ff067887 */ /* 0x000fe40008000000 */
[----:B------:R-:W-:-:S04]  /*2e90*/  USEL UR4, UR4, URZ, UP0 ;  /* 0x000000ff04047287 */ /* 0x000fc80008000000 */
[----:B------:R-:W-:Y:S01]  /*2ea0*/  ULEA UR5, UR4, UR22, 0x3 ;  /* 0x0000001604057291 */ /* 0x000fe2000f8e18ff */
[----:B------:R-:W-:-:S04]  /*2eb0*/  LOP3.LUT R12, R12, UR6, RZ, 0x3c, !PT ;  /* 0x000000060c0c7c12 */ /* 0x000fc8000f8e3cff */
[----:B-1----:R-:W-:-:S04]  /*2ec0*/  SHF.L.U32 R3, R12, 0x1f, RZ ;  /* 0x0000001f0c037819 */ /* 0x002fc800000006ff */
[----:B------:R-:W1:Y:S02]  /*2ed0*/  SYNCS.PHASECHK.TRANS64.TRYWAIT P0, [UR5], R3 ;  /* 0x00000003ff0075a7 */ /* 0x000e640008001105 */
[----:B-1----:R-:W-:Y:S05]  /*2ee0*/  @!P0 BRA `(.L_x_48) ;  /* 0x0000006c009c8947 */ /* 0x002fea0003800000 */
.L_x_159:
[----:B------:R-:W-:-:S04]  /*2ef0*/  UIADD3 UR4, UPT, UPT, UR4, 0x1, URZ ;  /* 0x0000000104047890 */ /* 0x000fc8000fffe0ff */
[----:B------:R-:W-:-:S04]  /*2f00*/  UISETP.NE.AND UP0, UPT, UR4, 0x3, UPT ;  /* 0x000000030400788c */ /* 0x000fc8000bf05270 */
[----:B------:R-:W-:Y:S02]  /*2f10*/  USEL UR5, URZ, 0x1, UP0 ;  /* 0x00000001ff057887 */ /* 0x000fe40008000000 */
[----:B------:R-:W-:-:S04]  /*2f20*/  USEL UR4, UR4, URZ, UP0 ;  /* 0x000000ff04047287 */ /* 0x000fc80008000000 */
[----:B------:R-:W-:Y:S01]  /*2f30*/  ULEA UR4, UR4, UR22, 0x3 ;  /* 0x0000001604047291 */ /* 0x000fe2000f8e18ff */
[----:B-1----:R-:W-:-:S04]  /*2f40*/  LOP3.LUT R3, R12, UR5, RZ, 0x3c, !PT ;  /* 0x000000050c037c12 */ /* 0x002fc8000f8e3cff */
[----:B------:R-:W-:Y:S01]  /*2f50*/  SHF.L.U32 R3, R3, 0x1f, RZ ;  /* 0x0000001f03037819 */ /* 0x000fe200000006ff */
[----:B------:R-:W-:-:S07]  /*2f60*/  IMAD.U32 R0, RZ, RZ, UR4 ;  /* 0x00000004ff007e24 */ /* 0x000fce000f8e00ff */
.L_x_49:
[----:B-1----:R1:W2:Y:S02]  /*2f70*/  SYNCS.PHASECHK.TRANS64.TRYWAIT P0, [R0+URZ], R3 ;  /* 0x00000003000075a7 */ /* 0x0022a400080011ff */
[----:B--2---:R-:W-:Y:S05]  /*2f80*/  @!P0 NANOSLEEP.SYNCS 0x989680 ;  /* 0x009896800000895d */ /* 0x004fea0003900000 */
[----:B------:R-:W2:Y:S02]  /*2f90*/  @!P0 SYNCS.PHASECHK.TRANS64 P0, [R0+URZ], R3 ;  /* 0x00000003000085a7 */ /* 0x000ea400080010ff */
[----:B--2---:R-:W-:Y:S05]  /*2fa0*/  @P0 EXIT ;  /* 0x000000000000094d */ /* 0x004fea0003800000 */
[----:B------:R-:W-:Y:S05]  /*2fb0*/  BRA `(.L_x_49) ;  /* 0xfffffffc00ec7947 */ /* 0x000fea000383ffff */
.L_x_22:
[----:B------:R-:W-:-:S04]  /*2fc0*/  UISETP.NE.AND UP0, UPT, UR61, URZ, UPT ;  /* 0x000000ff3d00728c */ /* 0x000fc8000bf05270 */
[----:B------:R-:W-:-:S09]  /*2fd0*/  UISETP.NE.OR UP0, UPT, UR21, 0x1, UP0 ;  /* 0x000000011500788c */ /* 0x000fd20008705670 */
[----:B------:R-:W-:Y:S05]  /*2fe0*/  BRA.U UP0, `(.L_x_50) ;  /* 0x00000005004c7547 */ /* 0x000fea000b800000 */
[----:B------:R-:W-:Y:S01]  /*2ff0*/  HFMA2 R3, -RZ, RZ, 0, 0 ;  /* 0x00000000ff037431 */ /* 0x000fe200000001ff */
[----:B------:R-:W-:Y:S01]  /*3000*/  ISETP.GE.U32.AND P2, PT, R5, 0x4, PT ;  /* 0x000000040500780c */ /* 0x000fe20003f46070 */
[----:B------:R-:W-:Y:S01]  /*3010*/  IMAD.MOV.U32 R12, RZ, RZ, 0x1 ;  /* 0x00000001ff0c7424 */ /* 0x000fe200078e00ff */
[----:B------:R-:W-:Y:S01]  /*3020*/  CS2R R6, SRZ ;  /* 0x0000000000067805 */ /* 0x000fe2000001ff00 */
[----:B------:R-:W-:Y:S01]  /*3030*/  IMAD.MOV.U32 R4, RZ, RZ, RZ ;  /* 0x000000ffff047224 */ /* 0x000fe200078e00ff */
[----:B------:R-:W-:Y:S01]  /*3040*/  UMOV UR6, 0x400 ;  /* 0x0000040000067882 */ /* 0x000fe20000000000 */
[----:B------:R-:W-:Y:S01]  /*3050*/  UMOV UR5, URZ ;  /* 0x000000ff00057c82 */ /* 0x000fe20008000000 */
[----:B------:R-:W-:-:S12]  /*3060*/  ULEA UR6, UR61, UR6, 0x18 ;  /* 0x000000063d067291 */ /* 0x000fd8000f8ec0ff */
.L_x_54:
[----:B------:R-:W-:Y:S02]  /*3070*/  LEA R0, R3, UR6, 0x3 ;  /* 0x0000000603007c11 */ /* 0x000fe4000f8e18ff */
[----:B------:R-:W-:-:S03]  /*3080*/  SHF.L.U32 R9, R4, 0x1f, RZ ;  /* 0x0000001f04097819 */ /* 0x000fc600000006ff */
[----:B------:R-:W-:Y:S01]  /*3090*/  VIADD R8, R0, 0xf0 ;  /* 0x000000f000087836 */ /* 0x000fe20000000000 */
[----:B------:R-:W1:Y:S02]  /*30a0*/  SYNCS.PHASECHK.TRANS64.TRYWAIT P0, [R0+URZ+0xe0], R9 ;  /* 0x0000e009000075a7 */ /* 0x000e6400080011ff */
[----:B-1----:R-:W-:Y:S05]  /*30b0*/  @!P0 BRA `(.L_x_51) ;  /* 0x0000006c00408947 */ /* 0x002fea0003800000 */
.L_x_160:
[----:B------:R-:W-:Y:S01]  /*30c0*/  ULEA UR4, UR5, UR6, 0x3 ;  /* 0x0000000605047291 */ /* 0x000fe2000f8e18ff */
[----:B------:R-:W-:Y:S01]  /*30d0*/  PRMT R8, RZ, 0x654, R8 ;  /* 0x00000654ff087816 */ /* 0x000fe20000000008 */
[----:B-1----:R-:W-:Y:S01]  /*30e0*/  @!P2 IMAD.MOV.U32 R9, RZ, RZ, 0x10 ;  /* 0x00000010ff09a424 */ /* 0x002fe200078e00ff */
[----:B------:R-:W-:Y:S01]  /*30f0*/  SHF.L.U32 R11, R12, 0x1f, RZ ;  /* 0x0000001f0c0b7819 */ /* 0x000fe200000006ff */
[----:B------:R-:W-:Y:S01]  /*3100*/  UIADD3 UR7, UPT, UPT, UR4, 0x80, URZ ;  /* 0x0000008004077890 */ /* 0x000fe2000fffe0ff */
[----:B------:R1:W-:Y:S05]  /*3110*/  SYNCS.ARRIVE.TRANS64.RED.A1T0 RZ, [R8+URZ], RZ ;  /* 0x000000ff08ff79a7 */ /* 0x0003ea00081004ff */
[----:B------:R-:W-:Y:S01]  /*3120*/  IMAD.U32 R0, RZ, RZ, UR7 ;  /* 0x00000007ff007e24 */ /* 0x000fe2000f8e00ff */
[----:B------:R-:W2:Y:S04]  /*3130*/  SYNCS.PHASECHK.TRANS64.TRYWAIT P0, [UR4+0x90], R11 ;  /* 0x0000900bff0075a7 */ /* 0x000ea80008001104 */
[----:B------:R-:W-:Y:S01]  /*3140*/  PRMT R13, R5, 0x654, R0 ;  /* 0x00000654050d7816 */ /* 0x000fe20000000000 */
[----:B-12---:R-:W-:Y:S06]  /*3150*/  @!P0 BRA `(.L_x_52) ;  /* 0x0000006c002c8947 */ /* 0x006fec0003800000 */
.L_x_162:
[----:B------:R-:W-:Y:S01]  /*3160*/  ULEA UR8, UR5, UR6, 0x4 ;  /* 0x0000000605087291 */ /* 0x000fe2000f8e20ff */
[----:B------:R-:W-:Y:S01]  /*3170*/  SEL R2, R13, R2, !P2 ;  /* 0x000000020d027207 */ /* 0x000fe20005000000 */
[----:B------:R-:W-:Y:S01]  /*3180*/  UIADD3 UR9, UPT, UPT, UR4, 0x80, URZ ;  /* 0x0000008004097890 */ /* 0x000fe2000fffe0ff */
[----:B-1----:R-:W-:Y:S01]  /*3190*/  LEA R0, R7, UR6, 0x3 ;  /* 0x0000000607007c11 */ /* 0x002fe2000f8e18ff */
[----:B------:R-:W-:Y:S01]  /*31a0*/  UIADD3 UR8, UPT, UPT, UR8, 0x110, URZ ;  /* 0x0000011008087890 */ /* 0x000fe2000fffe0ff */
[----:B------:R1:W-:Y:S01]  /*31b0*/  @!P2 SYNCS.ARRIVE.TRANS64.RED RZ, [R2+URZ], R9 ;  /* 0x0000000902ffa9a7 */ /* 0x0003e200080004ff */
[----:B------:R-:W-:Y:S01]  /*31c0*/  UIADD3 UR4, UPT, UPT, UR5, 0x1, URZ ;  /* 0x0000000105047890 */ /* 0x000fe2000fffe0ff */
[----:B------:R-:W-:-:S03]  /*31d0*/  VIADD R3, R3, 0x1 ;  /* 0x0000000103037836 */ /* 0x000fc60000000000 */
[----:B------:R-:W-:Y:S02]  /*31e0*/  UISETP.NE.AND UP0, UPT, UR4, 0x2, UPT ;  /* 0x000000020400788c */ /* 0x000fe4000bf05270 */
[----:B------:R-:W-:Y:S01]  /*31f0*/  ISETP.NE.AND P0, PT, R3, 0x2, PT ;  /* 0x000000020300780c */ /* 0x000fe20003f05270 */
[----:B------:R-:W-:Y:S06]  /*3200*/  UGETNEXTWORKID.BROADCAST [UR8], [UR9] ;  /* 0x00000000080073ca */ /* 0x000fec0008000100 */
[----:B------:R-:W-:Y:S02]  /*3210*/  USEL UR7, URZ, 0x1, UP0 ;  /* 0x00000001ff077887 */ /* 0x000fe40008000000 */
[----:B------:R-:W-:-:S04]  /*3220*/  USEL UR5, UR4, URZ, UP0 ;  /* 0x000000ff04057287 */ /* 0x000fc80008000000 */
[----:B------:R-:W-:Y:S02]  /*3230*/  LOP3.LUT R12, R12, UR7, RZ, 0x3c, !PT ;  /* 0x000000070c0c7c12 */ /* 0x000fe4000f8e3cff */
[----:B-1----:R-:W-:-:S04]  /*3240*/  SHF.L.U32 R9, R6, 0x1f, RZ ;  /* 0x0000001f06097819 */ /* 0x002fc800000006ff */
[----:B------:R-:W1:Y:S02]  /*3250*/  SYNCS.PHASECHK.TRANS64.TRYWAIT P1, [R0+URZ+0x80], R9 ;  /* 0x00008009000075a7 */ /* 0x000e6400080211ff */
[----:B-1----:R-:W-:Y:S05]  /*3260*/  @!P1 BRA `(.L_x_53) ;  /* 0x0000006c00009947 */ /* 0x002fea0003800000 */
.L_x_163:
[C---:B------:R-:W-:Y:S01]  /*3270*/  LEA R8, R7.reuse, UR6, 0x4 ;  /* 0x0000000607087c11 */ /* 0x040fe2000f8e20ff */
[----:B------:R-:W-:Y:S01]  /*3280*/  VIADD R7, R7, 0x1 ;  /* 0x0000000107077836 */ /* 0x000fe20000000000 */
[----:B------:R-:W-:Y:S01]  /*3290*/  SEL R3, R3, RZ, P0 ;  /* 0x000000ff03037207 */ /* 0x000fe20000000000 */
[----:B-1----:R-:W-:-:S03]  /*32a0*/  VIADD R0, R0, 0x90 ;  /* 0x0000009000007836 */ /* 0x002fc60000000000 */
[----:B------:R-:W1:Y:S01]  /*32b0*/  LDS.128 R8, [R8+0x110] ;  /* 0x0001100008087984 */ /* 0x000e620000000c00 */
[C---:B------:R-:W-:Y:S02]  /*32c0*/  ISETP.NE.AND P1, PT, R7.reuse, 0x2, PT ;  /* 0x000000020700780c */ /* 0x040fe40003f25270 */
[----:B------:R-:W-:Y:S01]  /*32d0*/  PRMT R0, RZ, 0x654, R0 ;  /* 0x00000654ff007816 */ /* 0x000fe20000000000 */
[----:B------:R-:W-:Y:S01]  /*32e0*/  @!PT LDS RZ, [RZ] ;  /* 0x00000000fffff984 */ /* 0x000fe20000000800 */
[----:B------:R-:W-:Y:S01]  /*32f0*/  @!PT LDS RZ, [RZ] ;  /* 0x00000000fffff984 */ /* 0x000fe20000000800 */
[----:B------:R-:W-:Y:S01]  /*3300*/  @!PT LDS RZ, [RZ] ;  /* 0x00000000fffff984 */ /* 0x000fe20000000800 */
[----:B------:R-:W-:Y:S01]  /*3310*/  @!PT LDS RZ, [RZ] ;  /* 0x00000000fffff984 */ /* 0x000fe20000000800 */
[----:B------:R2:W-:Y:S06]  /*3320*/  MEMBAR.ALL.CTA ;  /* 0x0000000000007992 */ /* 0x0005ec0000008000 */
[----:B--2---:R-:W2:Y:S01]  /*3330*/  FENCE.VIEW.ASYNC.S ;  /* 0x00000000000073c6 */ /* 0x004ea20000000000 */
[----:B------:R-:W-:Y:S01]  /*3340*/  SEL R7, R7, RZ, P1 ;  /* 0x000000ff07077207 */ /* 0x000fe20000800000 */
[----:B--2---:R2:W-:Y:S01]  /*3350*/  SYNCS.ARRIVE.TRANS64.RED.A1T0 RZ, [R0+URZ], RZ ;  /* 0x000000ff00ff79a7 */ /* 0x0045e200081004ff */
[----:B-1----:R-:W-:-:S02]  /*3360*/  LOP3.LUT P3, RZ, R10, 0x1, RZ, 0xc0, !PT ;  /* 0x000000010aff7812 */ /* 0x002fc4000786c0ff */
[----:B------:R-:W-:Y:S02]  /*3370*/  SEL R9, RZ, 0x1, P0 ;  /* 0x00000001ff097807 */ /* 0x000fe40000000000 */
[----:B------:R-:W-:Y:S02]  /*3380*/  SEL R11, RZ, 0x1, P1 ;  /* 0x00000001ff0b7807 */ /* 0x000fe40000800000 */
[----:B------:R-:W-:Y:S02]  /*3390*/  LOP3.LUT R4, R4, R9, RZ, 0x3c, !PT ;  /* 0x0000000904047212 */ /* 0x000fe400078e3cff */
[----:B------:R-:W-:-:S05]  /*33a0*/  LOP3.LUT R6, R6, R11, RZ, 0x3c, !PT ;  /* 0x0000000b06067212 */ /* 0x000fca00078e3cff */
[----:B--2---:R-:W-:Y:S05]  /*33b0*/  @P3 BRA `(.L_x_54) ;  /* 0xfffffffc002c3947 */ /* 0x004fea000383ffff */
[----:B------:R-:W-:Y:S01]  /*33c0*/  ULEA UR4, UR5, UR6, 0x3 ;  /* 0x0000000605047291 */ /* 0x000fe2000f8e18ff */
[----:B------:R-:W-:-:S08]  /*33d0*/  SHF.L.U32 R3, R12, 0x1f, RZ ;  /* 0x0000001f0c037819 */ /* 0x000fd000000006ff */
[----:B------:R-:W1:Y:S02]  /*33e0*/  SYNCS.PHASECHK.TRANS64 P0, [UR4+0x90], R3 ;  /* 0x00009003ff0075a7 */ /* 0x000e640008001004 */
[----:B-1----:R-:W-:Y:S05]  /*33f0*/  @P0 BRA `(.L_x_55) ;  /* 0x0000000000080947 */ /* 0x002fea0003800000 */
[----:B------:R-:W1:Y:S02]  /*3400*/  SYNCS.PHASECHK.TRANS64.TRYWAIT P0, [UR4+0x90], R3 ;  /* 0x00009003ff0075a7 */ /* 0x000e640008001104 */
[----:B-1----:R-:W-:Y:S05]  /*3410*/  @!P0 BRA `(.L_x_56) ;  /* 0x0000006800a88947 */ /* 0x002fea0003800000 */
.L_x_55:
[----:B------:R-:W-:-:S04]  /*3420*/  UIADD3 UR7, UPT, UPT, UR5, 0x1, URZ ;  /* 0x0000000105077890 */ /* 0x000fc8000fffe0ff */
[----:B------:R-:W-:-:S04]  /*3430*/  UISETP.NE.AND UP0, UPT, UR7, 0x2, UPT ;  /* 0x000000020700788c */ /* 0x000fc8000bf05270 */
[----:B------:R-:W-:Y:S02]  /*3440*/  USEL UR8, URZ, 0x1, UP0 ;  /* 0x00000001ff087887 */ /* 0x000fe40008000000 */
[----:B------:R-:W-:-:S04]  /*3450*/  USEL UR7, UR7, URZ, UP0 ;  /* 0x000000ff07077287 */ /* 0x000fc80008000000 */
[----:B------:R-:W-:Y:S01]  /*3460*/  ULEA UR7, UR7, UR6, 0x3 ;  /* 0x0000000607077291 */ /* 0x000fe2000f8e18ff */
[----:B-1----:R-:W-:-:S04]  /*3470*/  LOP3.LUT R3, R12, UR8, RZ, 0x3c, !PT ;  /* 0x000000080c037c12 */ /* 0x002fc8000f8e3cff */
[----:B------:R-:W-:-:S04]  /*3480*/  SHF.L.U32 R0, R3, 0x1f, RZ ;  /* 0x0000001f03007819 */ /* 0x000fc800000006ff */
[----:B------:R-:W1:Y:S02]  /*3490*/  SYNCS.PHASECHK.TRANS64 P0, [UR7+0x90], R0 ;  /* 0x00009000ff0075a7 */ /* 0x000e640008001007 */
[----:B-1----:R-:W-:Y:S05]  /*34a0*/  @P0 EXIT ;  /* 0x000000000000094d */ /* 0x002fea0003800000 */
[----:B------:R-:W-:Y:S02]  /*34b0*/  SHF.L.U32 R3, R3, 0x1f, RZ ;  /* 0x0000001f03037819 */ /* 0x000fe400000006ff */
[----:B------:R-:W-:-:S07]  /*34c0*/  MOV R0, UR7 ;  /* 0x0000000700007c02 */ /* 0x000fce0008000f00 */
.L_x_57:
[----:B-1----:R1:W2:Y:S02]  /*34d0*/  SYNCS.PHASECHK.TRANS64.TRYWAIT P0, [R0+URZ+0x90], R3 ;  /* 0x00009003000075a7 */ /* 0x0022a400080011ff */
[----:B--2---:R-:W-:Y:S05]  /*34e0*/  @!P0 NANOSLEEP.SYNCS 0x989680 ;  /* 0x009896800000895d */ /* 0x004fea0003900000 */
[----:B------:R-:W2:Y:S02]  /*34f0*/  @!P0 SYNCS.PHASECHK.TRANS64 P0, [R0+URZ+0x90], R3 ;  /* 0x00009003000085a7 */ /* 0x000ea400080010ff */
[----:B--2---:R-:W-:Y:S05]  /*3500*/  @P0 EXIT ;  /* 0x000000000000094d */ /* 0x004fea0003800000 */
[----:B------:R-:W-:Y:S05]  /*3510*/  BRA `(.L_x_57) ;  /* 0xfffffffc00ec7947 */ /* 0x000fea000383ffff */
.L_x_50:
[----:B------:R-:W-:Y:S05]  /*3520*/  BRA.U UP4, `(.L_x_58) ;  /* 0x00000019044c7547 */ /* 0x000fea000b800000 */
[----:B------:R-:W-:Y:S01]  /*3530*/  UMOV UR4, 0x40 ;  /* 0x0000004000047882 */ /* 0x000fe20000000000 */
[----:B------:R-:W-:Y:S01]  /*3540*/  NOP ;  /* 0x0000000000007918 */ /* 0x000fe20000000000 */
[----:B------:R-:W-:Y:S01]  /*3550*/  ULEA UR5, UR61, UR4, 0x18 ;  /* 0x000000043d057291 */ /* 0x000fe2000f8ec0ff */
[----:B------:R-:W-:Y:S02]  /*3560*/  UMOV UR6, 0x400 ;  /* 0x0000040000067882 */ /* 0x000fe40000000000 */
[----:B------:R-:W-:-:S06]  /*3570*/  ULEA UR6, UR61, UR6, 0x18 ;  /* 0x000000063d067291 */ /* 0x000fcc000f8ec0ff */
[----:B------:R-:W1:Y:S02]  /*3580*/  LDS.U8 R5, [UR5+0x1c] ;  /* 0x00001c05ff057984 */ /* 0x000e640008000000 */
[----:B-1----:R-:W-:-:S13]  /*3590*/  ISETP.NE.AND P0, PT, R5, RZ, PT ;  /* 0x000000ff0500720c */ /* 0x002fda0003f05270 */
[----:B------:R-:W-:Y:S05]  /*35a0*/  @P0 BRA `(.L_x_59) ;  /* 0x0000000400180947 */ /* 0x000fea0003800000 */
[----:B------:R-:W-:Y:S01]  /*35b0*/  R2UR UR4, R2 ;  /* 0x00000000020472ca */ /* 0x000fe200000e0000 */
[----:B------:R-:W-:-:S12]  /*35c0*/  UIADD3 UR7, UPT, UPT, UR5, 0x8, URZ ;  /* 0x0000000805077890 */ /* 0x000fd8000fffe0ff */
[----:B------:R-:W-:-:S09]  /*35d0*/  UISETP.NE.U32.AND UP1, UPT, UR4, 0x1, UPT ;  /* 0x000000010400788c */ /* 0x000fd2000bf25070 */
[----:B------:R-:W-:Y:S05]  /*35e0*/  BRA.U !UP1, `(.L_x_60) ;  /* 0x0000000109a47547 */ /* 0x000fea000b800000 */
[----:B------:R-:W-:Y:S01]  /*35f0*/  ELECT P0, URZ, PT ;  /* 0x0000000000ff782f */ /* 0x000fe20003800000 */
[----:B------:R-:W-:-:S12]  /*3600*/  BSSY B0, `(.L_x_60) ;  /* 0x0000027000007945 */ /* 0x000fd80003800000 */
[----:B------:R-:W-:Y:S05]  /*3610*/  @!P0 BRA `(.L_x_61) ;  /* 0x0000000000948947 */ /* 0x000fea0003800000 */
[----:B------:R-:W-:-:S05]  /*3620*/  UMOV UR4, 0x10 ;  /* 0x0000001000047882 */ /* 0x000fca0000000000 */
[----:B------:R-:W-:Y:S04]  /*3630*/  DEPBAR.LE SB1, 0x36 ;  /* 0x00009d800000791a */ /* 0x000fe80000000000 */
[----:B------:R-:W1:Y:S02]  /*3640*/  UTCATOMSWS.2CTA.FIND_AND_SET.ALIGN UP0, UR4, UR4 ;  /* 0x00000004000475e3 */ /* 0x000e640008200800 */
[----:B-1----:R-:W-:Y:S01]  /*3650*/  MOV R12, UR4 ;  /* 0x00000004000c7c02 */ /* 0x002fe20008000f00 */
[----:B------:R-:W-:Y:S06]  /*3660*/  BRA.U UP0, `(.L_x_62) ;  /* 0x0000000100187547 */ /* 0x000fec000b800000 */
.L_x_63:
[----:B------:R-:W-:Y:S05]  /*3670*/  NANOSLEEP 0x64 ;  /* 0x000000640000795d */ /* 0x000fea0003800000 */
[----:B------:R-:W-:-:S05]  /*3680*/  UMOV UR4, 0x10 ;  /* 0x0000001000047882 */ /* 0x000fca0000000000 */
[----:B------:R-:W-:Y:S04]  /*3690*/  DEPBAR.LE SB1, 0x36 ;  /* 0x00009d800000791a */ /* 0x000fe80000000000 */
[----:B------:R-:W1:Y:S02]  /*36a0*/  UTCATOMSWS.2CTA.FIND_AND_SET.ALIGN UP0, UR4, UR4 ;  /* 0x00000004000475e3 */ /* 0x000e640008200800 */
[----:B-1----:R-:W-:Y:S01]  /*36b0*/  MOV R12, UR4 ;  /* 0x00000004000c7c02 */ /* 0x002fe20008000f00 */
[----:B------:R-:W-:Y:S05]  /*36c0*/  BRA.U !UP0, `(.L_x_63) ;  /* 0xfffffffd08e87547 */ /* 0x000fea000b83ffff */
.L_x_62:
[----:B------:R-:W1:Y:S01]  /*36d0*/  LDS R8, [UR5+0x10] ;  /* 0x00001005ff087984 */ /* 0x000e620008000800 */
[----:B------:R-:W-:Y:S01]  /*36e0*/  R2UR UR4, R0 ;  /* 0x00000000000472ca */ /* 0x000fe200000e0000 */
[----:B------:R-:W-:-:S04]  /*36f0*/  IMAD.U32 R5, RZ, RZ, UR6 ;  /* 0x00000006ff057e24 */ /* 0x000fc8000f8e00ff */
[----:B------:R-:W-:-:S08]  /*3700*/  VIADD R5, R5, 0x130 ;  /* 0x0000013005057836 */ /* 0x000fd00000000000 */
[----:B------:R-:W-:Y:S02]  /*3710*/  MOV R6, UR4 ;  /* 0x0000000400067c02 */ /* 0x000fe40008000f00 */
[----:B-1----:R-:W-:-:S04]  /*3720*/  SHF.L.U32 R8, R8, 0x1f, RZ ;  /* 0x0000001f08087819 */ /* 0x002fc800000006ff */
[----:B------:R-:W1:Y:S02]  /*3730*/  SYNCS.PHASECHK.TRANS64.TRYWAIT P0, [UR5+0x8], R8 ;  /* 0x00000808ff0075a7 */ /* 0x000e640008001105 */
[----:B-1----:R-:W-:Y:S05]  /*3740*/  @P0 BRA `(.L_x_64) ;  /* 0x0000000000080947 */ /* 0x002fea0003800000 */
[----:B------:R-:W1:Y:S02]  /*3750*/  SYNCS.PHASECHK.TRANS64.TRYWAIT P0, [UR5+0x8], R8 ;  /* 0x00000808ff0075a7 */ /* 0x000e640008001105 */
[----:B-1----:R-:W-:Y:S05]  /*3760*/  @!P0 BRA `(.L_x_65) ;  /* 0x0000006400ec8947 */ /* 0x002fea0003800000 */
.L_x_64:
[----:B------:R-:W-:Y:S01]  /*3770*/  R2UR UR4, R0 ;  /* 0x00000000000472ca */ /* 0x000fe200000e0000 */
[----:B------:R-:W-:Y:S01]  /*3780*/  IMAD.MOV.U32 R9, RZ, RZ, 0xffff ;  /* 0x0000ffffff097424 */ /* 0x000fe200078e00ff */
[----:B------:R-:W-:Y:S01]  /*3790*/  PRMT R6, R6, 0x654, R5 ;  /* 0x0000065406067816 */ /* 0x000fe20000000005 */
[----:B------:R-:W-:Y:S02]  /*37a0*/  HFMA2 R5, -RZ, RZ, 0, 5.9604644775390625e-08 ;  /* 0x00000001ff057431 */ /* 0x000fe400000001ff */
[----:B-1----:R-:W-:Y:S02]  /*37b0*/  IMAD.MOV.U32 R8, RZ, RZ, 0x4 ;  /* 0x00000004ff087424 */ /* 0x002fe400078e00ff */
[----:B------:R-:W-:Y:S01]  /*37c0*/  IMAD.SHL.U32 R11, R12, 0x20, RZ ;  /* 0x000000200c0b7824 */ /* 0x000fe200078e00ff */
[----:B------:R-:W-:-:S05]  /*37d0*/  SHF.L.U32 R10, R9, R12, RZ ;  /* 0x0000000c090a7219 */ /* 0x000fca00000006ff */
[----:B------:R-:W-:Y:S01]  /*37e0*/  UPRMT UR4, UR4, 0x654, UR7 ;  /* 0x0000065404047896 */ /* 0x000fe20008000007 */
[----:B------:R-:W-:-:S05]  /*37f0*/  SHF.L.U32 R9, R5, R12, RZ ;  /* 0x0000000c05097219 */ /* 0x000fca00000006ff */
[----:B------:R-:W-:-:S03]  /*3800*/  MOV R7, UR4 ;  /* 0x0000000400077c02 */ /* 0x000fc60008000f00 */
[----:B------:R1:W-:Y:S01]  /*3810*/  SYNCS.ARRIVE.TRANS64.RED RZ, [UR4], R8 ;  /* 0x00000008ffff79a7 */ /* 0x0003e20008000404 */
[----:B------:R1:W-:Y:S04]  /*3820*/  STS [UR6+0x130], R11 ;  /* 0x0001300bff007988 */ /* 0x0003e80008000806 */
[----:B------:R1:W-:Y:S04]  /*3830*/  STAS [R6.64], R12 ;  /* 0x0000000c06007dbd */ /* 0x0003e8000c0008ff */
[----:B------:R1:W-:Y:S04]  /*3840*/  ATOMS.OR RZ, [UR5+0x14], R10 ;  /* 0x0000140affff798c */ /* 0x0003e8000b000005 */
[----:B------:R1:W-:Y:S04]  /*3850*/  ATOMS.OR RZ, [UR5+0x18], R9 ;  /* 0x00001809ffff798c */ /* 0x0003e8000b000005 */
[----:B------:R1:W-:Y:S02]  /*3860*/  ATOMS.XOR RZ, [UR5+0x10], R5 ;  /* 0x00001005ffff798c */ /* 0x0003e4000b800005 */
.L_x_61:
[----:B------:R-:W-:Y:S05]  /*3870*/  BSYNC B0 ;  /* 0x0000000000007941 */ /* 0x000fea0003800000 */
.L_x_60:
[----:B------:R-:W-:Y:S05]  /*3880*/  BRA.U UP1, `(.L_x_66) ;  /* 0x0000000101707547 */ /* 0x000fea000b800000 */
[----:B------:R-:W-:-:S03]  /*3890*/  UMOV UR4, 0xffffffff ;  /* 0xffffffff00047882 */ /* 0x000fc60000000000 */
[----:B------:R-:W-:Y:S05]  /*38a0*/  BRA.DIV UR4, `(.L_x_67) ;  /* 0x0000006604b47947 */ /* 0x000fea000b800000 */
[----:B------:R-:W-:-:S13]  /*38b0*/  ELECT P0, URZ, PT ;  /* 0x0000000000ff782f */ /* 0x000fda0003800000 */
.L_x_167:
[----:B------:R-:W-:Y:S05]  /*38c0*/  @!P0 BRA `(.L_x_66) ;  /* 0x0000000000608947 */ /* 0x000fea0003800000 */
[----:B-1----:R-:W1:Y:S02]  /*38d0*/  LDS R6, [UR5+0x10] ;  /* 0x00001005ff067984 */ /* 0x002e640008000800 */
[----:B-1----:R-:W-:-:S04]  /*38e0*/  SHF.L.U32 R6, R6, 0x1f, RZ ;  /* 0x0000001f06067819 */ /* 0x002fc800000006ff */
[----:B------:R-:W1:Y:S02]  /*38f0*/  SYNCS.PHASECHK.TRANS64.TRYWAIT P0, [UR5+0x8], R6 ;  /* 0x00000806ff0075a7 */ /* 0x000e640008001105 */
[----:B-1----:R-:W-:Y:S05]  /*3900*/  @P0 BRA `(.L_x_68) ;  /* 0x0000000000080947 */ /* 0x002fea0003800000 */
[----:B------:R-:W1:Y:S02]  /*3910*/  SYNCS.PHASECHK.TRANS64.TRYWAIT P0, [UR5+0x8], R6 ;  /* 0x00000806ff0075a7 */ /* 0x000e640008001105 */
[----:B-1----:R-:W-:Y:S05]  /*3920*/  @!P0 BRA `(.L_x_69) ;  /* 0x0000006400b88947 */ /* 0x002fea0003800000 */
.L_x_68:
[----:B------:R-:W2:Y:S01]  /*3930*/  LDS R8, [UR6+0x130] ;  /* 0x00013006ff087984 */ /* 0x000ea20008000800 */
[----:B------:R-:W-:Y:S01]  /*3940*/  R2UR UR4, R0 ;  /* 0x00000000000472ca */ /* 0x000fe200000e0000 */
[----:B-1----:R-:W-:Y:S02]  /*3950*/  IMAD.MOV.U32 R6, RZ, RZ, 0xffff ;  /* 0x0000ffffff067424 */ /* 0x002fe400078e00ff */
[----:B------:R-:W-:-:S10]  /*3960*/  IMAD.MOV.U32 R5, RZ, RZ, 0x1 ;  /* 0x00000001ff057424 */ /* 0x000fd400078e00ff */
[----:B------:R-:W-:Y:S01]  /*3970*/  UPRMT UR4, UR4, 0x654, UR7 ;  /* 0x0000065404047896 */ /* 0x000fe20008000007 */
[----:B--2---:R-:W-:Y:S01]  /*3980*/  IMAD.SHL.U32 R7, R8, 0x20, RZ ;  /* 0x0000002008077824 */ /* 0x004fe200078e00ff */
[-C--:B------:R-:W-:Y:S02]  /*3990*/  SHF.L.U32 R6, R6, R8.reuse, RZ ;  /* 0x0000000806067219 */ /* 0x080fe400000006ff */
[----:B------:R-:W-:Y:S02]  /*39a0*/  SHF.L.U32 R8, R5, R8, RZ ;  /* 0x0000000805087219 */ /* 0x000fe400000006ff */
[----:B------:R2:W-:Y:S04]  /*39b0*/  STS [UR6+0x130], R7 ;  /* 0x00013007ff007988 */ /* 0x0005e80008000806 */
[----:B------:R2:W-:Y:S04]  /*39c0*/  ATOMS.OR RZ, [UR5+0x14], R6 ;  /* 0x00001406ffff798c */ /* 0x0005e8000b000005 */
[----:B------:R2:W-:Y:S01]  /*39d0*/  ATOMS.OR RZ, [UR5+0x18], R8 ;  /* 0x00001808ffff798c */ /* 0x0005e2000b000005 */
[----:B------:R-:W-:Y:S03]  /*39e0*/  SYNCS.ARRIVE.TRANS64.RED.A1T0 RZ, [UR4], RZ ;  /* 0x000000ffffff79a7 */ /* 0x000fe60008100404 */
[----:B------:R2:W-:Y:S01]  /*39f0*/  ATOMS.XOR RZ, [UR5+0x10], R5 ;  /* 0x00001005ffff798c */ /* 0x0005e2000b800005 */
[----:B------:R-:W-:Y:S05]  /*3a00*/  BRA `(.L_x_66) ;  /* 0x0000000000107947 */ /* 0x000fea0003800000 */
.L_x_59:
[----:B------:R-:W-:Y:S02]  /*3a10*/  MOV R5, 0xffffffff ;  /* 0xffffffff00057802 */ /* 0x000fe40000000f00 */
[----:B------:R-:W-:-:S03]  /*3a20*/  MOV R6, 0x3a50 ;  /* 0x00003a5000067802 */ /* 0x000fc60000000f00 */
[----:B------:R1:W-:Y:S04]  /*3a30*/  STS [UR6+0x130], R5 ;  /* 0x00013005ff007988 */ /* 0x0003e80008000806 */
[----:B-1---5:R-:W-:Y:S05]  /*3a40*/  CALL.REL.NOINC `($__internal_1_$__cuda_sm10x_tcgen05_guardrail_trap_phase_invalid_during_alloc) ;  /* 0x0000006c008c7944 */ /* 0x022fea0003c00000 */
.L_x_66:
[----:B------:R-:W-:Y:S05]  /*3a50*/  WARPSYNC.ALL ;  /* 0x0000000000007948 */ /* 0x000fea0003800000 */
[----:B------:R-:W3:Y:S01]  /*3a60*/  S2UR UR4, SR_CgaCtaId ;  /* 0x00000000000479c3 */ /* 0x000ee20000008800 */
[----:B------:R-:W-:Y:S01]  /*3a70*/  UMOV UR62, 0x400 ;  /* 0x00000400003e7882 */ /* 0x000fe20000000000 */
[----:B------:R-:W4:Y:S01]  /*3a80*/  LDCU UR7, c[0x0][0x38c] ;  /* 0x00007180ff0777ac */ /* 0x000f220008000800 */
[----:B------:R-:W-:Y:S01]  /*3a90*/  LOP3.LUT R3, R3, 0xffff, RZ, 0xc0, !PT ;  /* 0x0000ffff03037812 */ /* 0x000fe200078ec0ff */
[----:B-1----:R-:W-:Y:S01]  /*3aa0*/  IMAD.MOV.U32 R11, RZ, RZ, 0x1 ;  /* 0x00000001ff0b7424 */ /* 0x002fe200078e00ff */
[----:B------:R-:W-:Y:S01]  /*3ab0*/  R2UR UR5, R2 ;  /* 0x00000000020572ca */ /* 0x000fe200000e0000 */
[----:B------:R-:W-:Y:S01]  /*3ac0*/  IMAD.MOV.U32 R10, RZ, RZ, RZ ;  /* 0x000000ffff0a7224 */ /* 0x000fe200078e00ff */
[----:B------:R-:W-:-:S02]  /*3ad0*/  LOP3.LUT R4, R4, 0xffff, RZ, 0xc0, !PT ;  /* 0x0000ffff04047812 */ /* 0x000fc400078ec0ff */
[----:B--2---:R-:W-:Y:S01]  /*3ae0*/  CS2R R8, SRZ ;  /* 0x0000000000087805 */ /* 0x004fe2000001ff00 */
[----:B------:R-:W-:Y:S01]  /*3af0*/  UMOV UR9, URZ ;  /* 0x000000ff00097c82 */ /* 0x000fe20008000000 */
[----:B------:R-:W-:Y:S01]  /*3b00*/  UMOV UR60, URZ ;  /* 0x000000ff003c7c82 */ /* 0x000fe20008000000 */
[----:B------:R-:W-:Y:S01]  /*3b10*/  R2UR UR65, R4 ;  /* 0x00000000044172ca */ /* 0x000fe200000e0000 */
[----:B------:R-:W-:Y:S01]  /*3b20*/  UMOV UR76, 0x0 ;  /* 0x00000000004c7882 */ /* 0x000fe20000000000 */
[----:B------:R-:W-:Y:S01]  /*3b30*/  UMOV UR77, 0x8200910 ;  /* 0x08200910004d7882 */ /* 0x000fe20000000000 */
[----:B------:R-:W-:Y:S01]  /*3b40*/  UMOV UR74, 0x0 ;  /* 0x00000000004a7882 */ /* 0x000fe20000000000 */
[----:B------:R-:W-:Y:S01]  /*3b50*/  UMOV UR75, 0x8200910 ;  /* 0x08200910004b7882 */ /* 0x000fe20000000000 */
[----:B------:R-:W-:Y:S01]  /*3b60*/  UMOV UR72, 0x0 ;  /* 0x0000000000487882 */ /* 0x000fe20000000000 */
[----:B------:R-:W-:Y:S01]  /*3b70*/  UMOV UR73, 0x8200910 ;  /* 0x0820091000497882 */ /* 0x000fe20000000000 */
[----:B------:R-:W-:-:S02]  /*3b80*/  UISETP.NE.AND UP3, UPT, UR5, URZ, UPT ;  /* 0x000000ff0500728c */ /* 0x000fc4000bf65270 */
[----:B----4-:R-:W-:Y:S01]  /*3b90*/  UIADD3 UR7, UPT, UPT, UR7, 0x7f, URZ ;  /* 0x0000007f07077890 */ /* 0x010fe2000fffe0ff */
[----:B------:R-:W-:Y:S01]  /*3ba0*/  UMOV UR70, 0x0 ;  /* 0x0000000000467882 */ /* 0x000fe20000000000 */
[----:B------:R-:W-:Y:S01]  /*3bb0*/  UMOV UR71, 0x8200910 ;  /* 0x0820091000477882 */ /* 0x000fe20000000000 */
[----:B---3--:R-:W-:Y:S01]  /*3bc0*/  ULEA UR62, UR4, UR62, 0x18 ;  /* 0x0000003e043e7291 */ /* 0x008fe2000f8ec0ff */
[----:B------:R-:W-:Y:S02]  /*3bd0*/  UMOV UR68, 0x0 ;  /* 0x0000000000447882 */ /* 0x000fe40000000000 */
[----:B------:R-:W-:Y:S01]  /*3be0*/  UMOV UR4, URZ ;  /* 0x000000ff00047c82 */ /* 0x000fe20008000000 */
[----:B------:R-:W-:Y:S01]  /*3bf0*/  UIADD3 UR6, UPT, UPT, UR62, 0x8400, URZ ;  /* 0x000084003e067890 */ /* 0x000fe2000fffe0ff */
[----:B------:R-:W-:Y:S01]  /*3c00*/  IMAD.U32 R14, RZ, RZ, UR4 ;  /* 0x00000004ff0e7e24 */ /* 0x000fe2000f8e00ff */
[----:B------:R-:W-:Y:S02]  /*3c10*/  USHF.R.S32.HI UR4, URZ, 0x1f, UR7 ;  /* 0x0000001fff047899 */ /* 0x000fe40008011407 */
[----:B------:R-:W-:-:S02]  /*3c20*/  UIADD3 UR5, UPT, UPT, UR62, 0x20400, URZ ;  /* 0x000204003e057890 */ /* 0x000fc4000fffe0ff */
[----:B------:R-:W-:Y:S02]  /*3c30*/  ULEA.HI UR4, UR4, UR7, URZ, 0x7 ;  /* 0x0000000704047291 */ /* 0x000fe4000f8f38ff */
[----:B------:R-:W-:Y:S02]  /*3c40*/  USHF.R.U32.HI UR6, URZ, 0x4, UR6 ;  /* 0x00000004ff067899 */ /* 0x000fe40008011606 */
[----:B------:R-:W-:Y:S02]  /*3c50*/  USHF.R.S32.HI UR8, URZ, 0x7, UR4 ;  /* 0x00000007ff087899 */ /* 0x000fe40008011404 */
[----:B------:R-:W-:Y:S01]  /*3c60*/  USHF.R.U32.HI UR5, URZ, 0x4, UR5 ;  /* 0x00000004ff057899 */ /* 0x000fe20008011605 */
[----:B------:R-:W-:Y:S01]  /*3c70*/  R2UR UR4, R3 ;  /* 0x00000000030472ca */ /* 0x000fe200000e0000 */
[----:B------:R-:W-:Y:S02]  /*3c80*/  UISETP.LT.AND UP0, UPT, UR8, 0x1, UPT ;  /* 0x000000010800788c */ /* 0x000fe4000bf01270 */
[----:B------:R-:W-:Y:S01]  /*3c90*/  ULOP3.LUT UR6, UR6, 0x3fff, URZ, 0xc0, !UPT ;  /* 0x00003fff06067892 */ /* 0x000fe2000f8ec0ff */
[----:B------:R-:W-:Y:S01]  /*3ca0*/  IMAD.U32 R12, RZ, RZ, UR8 ;  /* 0x00000008ff0c7e24 */ /* 0x000fe2000f8e00ff */
[----:B------:R-:W-:-:S02]  /*3cb0*/  ULOP3.LUT UR67, UR5, 0x3fff, URZ, 0xc0, !UPT ;  /* 0x00003fff05437892 */ /* 0x000fc4000f8ec0ff */
[----:B------:R-:W-:Y:S02]  /*3cc0*/  ULOP3.LUT UR66, UR6, 0x10000, URZ, 0xfc, !UPT ;  /* 0x0001000006427892 */ /* 0x000fe4000f8efcff */
[----:B------:R-:W-:Y:S01]  /*3cd0*/  ULOP3.LUT UR67, UR67, 0x10000, URZ, 0xfc, !UPT ;  /* 0x0001000043437892 */ /* 0x000fe2000f8efcff */
[----:B------:R-:W-:-:S03]  /*3ce0*/  UMOV UR69, 0x8200910 ;  /* 0x0820091000457882 */ /* 0x000fc60000000000 */
[----:B------:R-:W-:Y:S01]  /*3cf0*/  IMAD.U32 R13, RZ, RZ, UR4 ;  /* 0x00000004ff0d7e24 */ /* 0x000fe2000f8e00ff */
[----:B------:R-:W-:Y:S01]  /*3d00*/  NOP ;  /* 0x0000000000007918 */ /* 0x000fe20000000000 */
[----:B------:R-:W-:Y:S06]  /*3d10*/  BAR.ARV 0x6, 0xa0 ;  /* 0x0182800000007b1d */ /* 0x000fec0000002000 */
[----:B------:R-:W1:Y:S02]  /*3d20*/  LDS R5, [UR62+0x130] ;  /* 0x0001303eff057984 */ /* 0x000e640008000800 */
[----:B-1----:R-:W-:-:S13]  /*3d30*/  R2UR UR4, R5 ;  /* 0x00000000050472ca */ /* 0x002fda00000e0000 */
[----:B------:R-:W-:Y:S01]  /*3d40*/  IMAD.U32 R16, RZ, RZ, UR4 ;  /* 0x00000004ff107e24 */ /* 0x000fe2000f8e00ff */
[----:B------:R-:W-:-:S06]  /*3d50*/  USEL UR4, UR8, 0x1, !UP0 ;  /* 0x0000000108047887 */ /* 0x000fcc000c000000 */
[----:B------:R-:W-:-:S07]  /*3d60*/  IMAD.U32 R15, RZ, RZ, UR4 ;  /* 0x00000004ff0f7e24 */ /* 0x000fce000f8e00ff */
.L_x_77:
[C---:B-1----:R-:W-:Y:S02]  /*3d70*/  LEA R3, R10.reuse, UR62, 0x3 ;  /* 0x0000003e0a037c11 */ /* 0x042fe4000f8e18ff */
[----:B------:R-:W-:Y:S02]  /*3d80*/  SHF.L.U32 R4, R9, 0x1f, RZ ;  /* 0x0000001f09047819 */ /* 0x000fe400000006ff */
[----:B------:R-:W-:Y:S02]  /*3d90*/  LEA R5, R10, UR62, 0x4 ;  /* 0x0000003e0a057c11 */ /* 0x000fe4000f8e20ff */
[----:B------:R-:W1:Y:S02]  /*3da0*/  SYNCS.PHASECHK.TRANS64.TRYWAIT P0, [R3+URZ+0x80], R4 ;  /* 0x00008004030075a7 */ /* 0x000e6400080011ff */
[----:B-1----:R-:W-:Y:S05]  /*3db0*/  @!P0 BRA `(.L_x_70) ;  /* 0x0000006000ac8947 */ /* 0x002fea0003800000 */
.L_x_168:
[----:B-1----:R-:W1:Y:S01]  /*3dc0*/  LDS.128 R4, [R5+0x110] ;  /* 0x0001100005047984 */ /* 0x002e620000000c00 */
[----:B------:R-:W-:Y:S02]  /*3dd0*/  VIADD R3, R3, 0x90 ;  /* 0x0000009003037836 */ /* 0x000fe40000000000 */
[----:B------:R-:W-:Y:S01]  /*3de0*/  VIADD R10, R10, 0x1 ;  /* 0x000000010a0a7836 */ /* 0x000fe20000000000 */
[----:B------:R-:W-:Y:S01]  /*3df0*/  @!PT LDS RZ, [RZ] ;  /* 0x00000000fffff984 */ /* 0x000fe20000000800 */
[----:B------:R-:W-:Y:S01]  /*3e00*/  @!PT LDS RZ, [RZ] ;  /* 0x00000000fffff984 */ /* 0x000fe20000000800 */
[----:B------:R-:W-:Y:S01]  /*3e10*/  @!PT LDS RZ, [RZ] ;  /* 0x00000000fffff984 */ /* 0x000fe20000000800 */
[----:B------:R-:W-:Y:S01]  /*3e20*/  @!PT LDS RZ, [RZ] ;  /* 0x00000000fffff984 */ /* 0x000fe20000000800 */
[----:B------:R2:W-:Y:S06]  /*3e30*/  MEMBAR.ALL.CTA ;  /* 0x0000000000007992 */ /* 0x0005ec0000008000 */
[----:B--2---:R-:W2:Y:S01]  /*3e40*/  FENCE.VIEW.ASYNC.S ;  /* 0x00000000000073c6 */ /* 0x004ea20000000000 */
[----:B------:R-:W-:-:S04]  /*3e50*/  PRMT R3, RZ, 0x654, R3 ;  /* 0x00000654ff037816 */ /* 0x000fc80000000003 */
[----:B--2---:R2:W-:Y:S01]  /*3e60*/  SYNCS.ARRIVE.TRANS64.RED.A1T0 RZ, [R3+URZ], RZ ;  /* 0x000000ff03ff79a7 */ /* 0x0045e200081004ff */
[----:B-1----:R-:W-:Y:S01]  /*3e70*/  LOP3.LUT P1, RZ, R6, 0x1, RZ, 0xc0, !PT ;  /* 0x0000000106ff7812 */ /* 0x002fe2000782c0ff */
[----:B--2---:R-:W-:-:S12]  /*3e80*/  BRA.U UP3, `(.L_x_71) ;  /* 0x00000009032c7547 */ /* 0x004fd8000b800000 */
[----:B------:R-:W1:Y:S01]  /*3e90*/  LDCU UR4, c[0x0][0x38c] ;  /* 0x00007180ff0477ac */ /* 0x000e620008000800 */
[----:B------:R-:W-:Y:S02]  /*3ea0*/  R2UR UR5, R14 ;  /* 0x000000000e0572ca */ /* 0x000fe400000e0000 */
[----:B------:R-:W-:Y:S02]  /*3eb0*/  PLOP3.LUT P2, PT, PT, PT, PT, 0x80, 0x8 ;  /* 0x000000000008781c */ /* 0x000fe40003f4f070 */
[----:B------:R-:W-:Y:S02]  /*3ec0*/  SHF.L.U32 R6, R11, 0x1f, RZ ;  /* 0x0000001f0b067819 */ /* 0x000fe400000006ff */
[----:B------:R-:W-:-:S07]  /*3ed0*/  R2UR UR6, R16 ;  /* 0x00000000100672ca */ /* 0x000fce00000e0000 */
[----:B------:R-:W-:Y:S02]  /*3ee0*/  ULEA UR7, UR5, UR62, 0x3 ;  /* 0x0000003e05077291 */ /* 0x000fe4000f8e18ff */
[----:B-1----:R-:W-:-:S04]  /*3ef0*/  UISETP.GE.AND UP0, UPT, UR4, 0x1, UPT ;  /* 0x000000010400788c */ /* 0x002fc8000bf06270 */
[----:B------:R-:W-:Y:S01]  /*3f00*/  IMAD.U32 R4, RZ, RZ, UR7 ;  /* 0x00000007ff047e24 */ /* 0x000fe2000f8e00ff */
[----:B------:R-:W-:Y:S01]  /*3f10*/  ULEA UR8, UR5, UR6, 0x6 ;  /* 0x0000000605087291 */ /* 0x000fe2000f8e30ff */
[----:B------:R-:W-:-:S05]  /*3f20*/  PLOP3.LUT P0, PT, PT, PT, UP0, 0x80, 0x8 ;  /* 0x000000000008781c */ /* 0x000fca0003f0f008 */
[----:B------:R-:W-:-:S08]  /*3f30*/  @UP0 ULEA UR4, UR9, UR62, 0x3 ;  /* 0x0000003e09040291 */ /* 0x000fd0000f8e18ff */
[----:B------:R-:W-:-:S04]  /*3f40*/  @P0 SHF.L.U32 R3, R8, 0x1f, RZ ;  /* 0x0000001f08030819 */ /* 0x000fc800000006ff */
[----:B------:R1:W2:Y:S01]  /*3f50*/  @P0 SYNCS.PHASECHK.TRANS64.TRYWAIT P2, [UR4], R3 ;  /* 0x00000003ff0005a7 */ /* 0x0002a20008041104 */
[----:B------:R-:W3:Y:S02]  /*3f60*/  SYNCS.PHASECHK.TRANS64.TRYWAIT P0, [UR7+0xc0], R6 ;  /* 0x0000c006ff0075a7 */ /* 0x000ee40008001107 */
[----:B-123--:R-:W-:Y:S05]  /*3f70*/  @!P0 BRA `(.L_x_72) ;  /* 0x0000006000508947 */ /* 0x00efea0003800000 */
.L_x_170:
[----:B------:R-:W-:Y:S01]  /*3f80*/  UMOV UR64, UR60 ;  /* 0x0000003c00407c82 */ /* 0x000fe20008000000 */
[----:B------:R-:W-:Y:S05]  /*3f90*/  BRA.U !UP0, `(.L_x_73) ;  /* 0x0000000508d07547 */ /* 0x000fea000b800000 */
[----:B------:R-:W-:Y:S01]  /*3fa0*/  R2UR UR4, R15 ;  /* 0x000000000f0472ca */ /* 0x000fe200000e0000 */
[----:B------:R-:W-:Y:S01]  /*3fb0*/  UPLOP3.LUT UP2, UPT, UPT, UPT, UPT, 0x40, 0x4 ;  /* 0x000000000004789c */ /* 0x000fe20003f4e870 */
[----:B------:R-:W-:Y:S01]  /*3fc0*/  R2UR UR61, R12 ;  /* 0x000000000c3d72ca */ /* 0x000fe200000e0000 */
[----:B------:R-:W-:-:S10]  /*3fd0*/  UMOV UR7, UR9 ;  /* 0x0000000900077c82 */ /* 0x000fd40008000000 */
[----:B------:R-:W-:-:S12]  /*3fe0*/  UIADD3 UR64, UPT, UPT, UR4, UR60, URZ ;  /* 0x0000003c04407290 */ /* 0x000fd8000fffe0ff */
.L_x_76:
[----:B--2---:R-:W-:Y:S01]  /*3ff0*/  ULEA UR5, UR7, UR62, 0x3 ;  /* 0x0000003e07057291 */ /* 0x004fe2000f8e18ff */
[----:B------:R-:W-:Y:S11]  /*4000*/  @P2 BRA `(.L_x_74) ;  /* 0x00000000000c2947 */ /* 0x000ff60003800000 */
[----:B-1----:R-:W-:Y:S04]  /*4010*/  SHF.L.U32 R6, R8, 0x1f, RZ ;  /* 0x0000001f08067819 */ /* 0x002fe800000006ff */
[----:B------:R-:W1:Y:S02]  /*4020*/  SYNCS.PHASECHK.TRANS64.TRYWAIT P0, [UR5], R6 ;  /* 0x00000006ff0075a7 */ /* 0x000e640008001105 */
[----:B-1----:R-:W-:Y:S05]  /*4030*/  @!P0 BRA `(.L_x_75) ;  /* 0x00000060003c8947 */ /* 0x002fea0003800000 */
.L_x_74:
[----:B------:R-:W-:Y:S01]  /*4040*/  UISETP.NE.AND UP0, UPT, UR61, 0x1, UPT ;  /* 0x000000013d00788c */ /* 0x000fe2000bf05270 */
[----:B------:R-:W-:Y:S01]  /*4050*/  PLOP3.LUT P2, PT, PT, PT, PT, 0x80, 0x8 ;  /* 0x000000000008781c */ /* 0x000fe20003f4f070 */
[----:B------:R-:W-:Y:S01]  /*4060*/  UIADD3 UR9, UPT, UPT, UR7, 0x1, URZ ;  /* 0x0000000107097890 */ /* 0x000fe2000fffe0ff */
[----:B-1----:R-:W-:Y:S01]  /*4070*/  MOV.SPILL R6, UR65 ;  /* 0x0000004100067c02 */ /* 0x002fe20009000f00 */
[----:B------:R-:W-:Y:S01]  /*4080*/  UIADD3 UR63, UPT, UPT, UR5, 0x18, URZ ;  /* 0x00000018053f7890 */ /* 0x000fe2000fffe0ff */
[----:B------:R-:W-:Y:S01]  /*4090*/  MOV.SPILL R5, UR64 ;  /* 0x0000004000057c02 */ /* 0x000fe20009000f00 */
[----:B------:R-:W-:Y:S01]  /*40a0*/  UISETP.NE.AND UP1, UPT, UR9, 0x3, UPT ;  /* 0x000000030900788c */ /* 0x000fe2000bf25270 */
[----:B------:R-:W-:Y:S01]  /*40b0*/  PLOP3.LUT P0, PT, PT, PT, UP0, 0x80, 0x8 ;  /* 0x000000000008781c */ /* 0x000fe20003f0f008 */
[----:B------:R-:W-:Y:S02]  /*40c0*/  ULEA UR6, UR7, UR67, 0xb ;  /* 0x0000004307067291 */ /* 0x000fe4000f8e58ff */
[----:B------:R-:W-:Y:S02]  /*40d0*/  USEL UR5, URZ, 0x1, UP1 ;  /* 0x00000001ff057887 */ /* 0x000fe40008800000 */
[----:B------:R-:W-:Y:S02]  /*40e0*/  USEL UR9, UR9, URZ, UP1 ;  /* 0x000000ff09097287 */ /* 0x000fe40008800000 */
[----:B------:R-:W-:Y:S02]  /*40f0*/  ULEA UR4, UR7, UR66, 0xb ;  /* 0x0000004207047291 */ /* 0x000fe4000f8e58ff */
[----:B------:R-:W-:Y:S01]  /*4100*/  @UP0 ULEA UR7, UR9, UR62, 0x3 ;  /* 0x0000003e09070291 */ /* 0x000fe2000f8e18ff */
[----:B------:R-:W-:Y:S01]  /*4110*/  LOP3.LUT R8, R8, UR5, RZ, 0x3c, !PT ;  /* 0x0000000508087c12 */ /* 0x000fe2000f8e3cff */
[----:B------:R-:W-:Y:S02]  /*4120*/  UIADD3 UR20, UPT, UPT, UR6, 0x2, URZ ;  /* 0x0000000206147890 */ /* 0x000fe4000fffe0ff */
[----:B------:R-:W-:Y:S01]  /*4130*/  UIADD3 UR18, UPT, UPT, UR4, 0x2, URZ ;  /* 0x0000000204127890 */ /* 0x000fe2000fffe0ff */
[----:B------:R-:W-:Y:S01]  /*4140*/  @P0 SHF.L.U32 R3, R8, 0x1f, RZ ;  /* 0x0000001f08030819 */ /* 0x000fe200000006ff */
[----:B------:R-:W-:Y:S02]  /*4150*/  UIADD3 UR16, UPT, UPT, UR6, 0x4, URZ ;  /* 0x0000000406107890 */ /* 0x000fe4000fffe0ff */
[----:B------:R-:W-:Y:S01]  /*4160*/  UIADD3 UR10, UPT, UPT, UR4, 0x4, URZ ;  /* 0x00000004040a7890 */ /* 0x000fe2000fffe0ff */
[----:B------:R2:W3:Y:S01]  /*4170*/  @P0 SYNCS.PHASECHK.TRANS64.TRYWAIT P2, [UR7], R3 ;  /* 0x00000003ff0005a7 */ /* 0x0004e20008041107 */
[----:B------:R-:W-:Y:S02]  /*4180*/  UIADD3 UR14, UPT, UPT, UR6, 0x6, URZ ;  /* 0x00000006060e7890 */ /* 0x000fe4000fffe0ff */
        /* <DEDUP_REMOVED lines=21> */
[----:B------:R-:W-:Y:S01]  /*42e0*/  UIADD3 UR61, UPT, UPT, UR61, -0x1, URZ ;  /* 0xffffffff3d3d7890 */ /* 0x000fe2000fffe0ff */
[----:B------:R-:W-:Y:S01]  /*42f0*/  UMOV UR7, 0x40004040 ;  /* 0x4000404000077882 */ /* 0x000fe20000000000 */
[----:B------:R-:W-:Y:S01]  /*4300*/  UMOV UR64, 0x0 ;  /* 0x0000000000407882 */ /* 0x000fe20000000000 */
[----:B------:R-:W-:Y:S01]  /*4310*/  UMOV UR65, 0x8200910 ;  /* 0x0820091000417882 */ /* 0x000fe20000000000 */
[----:B------:R-:W-:Y:S01]  /*4320*/  UMOV UR5, 0x40004040 ;  /* 0x4000404000057882 */ /* 0x000fe20000000000 */
[----:B------:R-:W-:Y:S01]  /*4330*/  UMOV UR21, 0x40004040 ;  /* 0x4000404000157882 */ /* 0x000fe20000000000 */
[----:B------:R1:W-:Y:S01]  /*4340*/  UTCHMMA.2CTA gdesc[UR4], gdesc[UR6], tmem[UR8], tmem[UR64], idesc[UR65], UP2 ;  /* 0x00ff4006040075ea */ /* 0x0003e20009200008 */
[----:B------:R-:W-:Y:S01]  /*4350*/  UPLOP3.LUT UP2, UPT, UPT, UPT, UPT, 0x80, 0x8 ;  /* 0x000000000008789c */ /* 0x000fe20003f4f070 */
[----:B------:R-:W-:Y:S01]  /*4360*/  UMOV UR19, 0x40004040 ;  /* 0x4000404000137882 */ /* 0x000fe20000000000 */
[----:B------:R-:W-:Y:S01]  /*4370*/  UMOV UR17, 0x40004040 ;  /* 0x4000404000117882 */ /* 0x000fe20000000000 */
[----:B------:R4:W-:Y:S01]  /*4380*/  UTCHMMA.2CTA gdesc[UR18], gdesc[UR20], tmem[UR8], tmem[UR64], idesc[UR65], UPT ;  /* 0x00ff4014120075ea */ /* 0x0009e2000ba00008 */
        /* <DEDUP_REMOVED lines=19> */
[----:B-1----:R-:W-:Y:S01]  /*44c0*/  UMOV UR7, 0x8200910 ;  /* 0x0820091000077882 */ /* 0x002fe20000000000 */
[----:B------:R-:W-:Y:S01]  /*44d0*/  UMOV UR35, 0x40004040 ;  /* 0x4000404000237882 */ /* 0x000fe20000000000 */
[----:B------:R-:W-:Y:S01]  /*44e0*/  UMOV UR33, 0x40004040 ;  /* 0x4000404000217882 */ /* 0x000fe20000000000 */
[----:B------:R-:W-:Y:S01]  /*44f0*/  UMOV UR27, 0x40004040 ;  /* 0x40004040001b7882 */ /* 0x000fe20000000000 */
[----:B------:R-:W-:Y:S01]  /*4500*/  UMOV UR25, 0x40004040 ;  /* 0x4000404000197882 */ /* 0x000fe20000000000 */
[----:B----4-:R-:W-:Y:S02]  /*4510*/  UIADD3 UR20, UPT, UPT, UR4, 0x602, URZ ;  /* 0x0000060204147890 */ /* 0x010fe4000fffe0ff */
[----:B------:R-:W-:Y:S02]  /*4520*/  UIADD3 UR18, UPT, UPT, UR6, 0x604, URZ ;  /* 0x0000060406127890 */ /* 0x000fe4000fffe0ff */
[----:B--2---:R-:W-:Y:S02]  /*4530*/  UIADD3 UR16, UPT, UPT, UR4, 0x604, URZ ;  /* 0x0000060404107890 */ /* 0x004fe4000fffe0ff */
[----:B------:R-:W-:Y:S01]  /*4540*/  UIADD3 UR10, UPT, UPT, UR6, 0x606, URZ ;  /* 0x00000606060a7890 */ /* 0x000fe2000fffe0ff */
[----:B------:R-:W-:Y:S01]  /*4550*/  R2UR.FILL UR65, R6 ;  /* 0x00000000064172ca */ /* 0x000fe200004e0000 */
[----:B------:R-:W-:Y:S01]  /*4560*/  UMOV UR14, 0x0 ;  /* 0x00000000000e7882 */ /* 0x000fe20000000000 */
[----:B------:R-:W-:Y:S01]  /*4570*/  UMOV UR15, 0x8200910 ;  /* 0x08200910000f7882 */ /* 0x000fe20000000000 */
[----:B------:R-:W-:Y:S01]  /*4580*/  UMOV UR12, 0x0 ;  /* 0x00000000000c7882 */ /* 0x000fe20000000000 */
[----:B------:R-:W-:Y:S01]  /*4590*/  UTCHMMA.2CTA gdesc[UR28], gdesc[UR30], tmem[UR8], tmem[UR14], idesc[UR15], UPT ;  /* 0x00ff0e1e1c0075ea */ /* 0x000fe2000ba00008 */
[----:B------:R-:W-:Y:S01]  /*45a0*/  UTCHMMA.2CTA gdesc[UR56], gdesc[UR58], tmem[UR8], tmem[UR14], idesc[UR15], UPT ;  /* 0x00ff0e3a380075ea */ /* 0x000fe2000ba00008 */
[----:B------:R-:W-:Y:S01]  /*45b0*/  UMOV UR13, 0x8200910 ;  /* 0x08200910000d7882 */ /* 0x000fe20000000000 */
[----:B------:R-:W-:Y:S01]  /*45c0*/  UTCHMMA.2CTA gdesc[UR52], gdesc[UR54], tmem[UR8], tmem[UR14], idesc[UR15], UPT ;  /* 0x00ff0e36340075ea */ /* 0x000fe2000ba00008 */
[----:B------:R-:W-:Y:S01]  /*45d0*/  UIADD3 UR4, UPT, UPT, UR4, 0x606, URZ ;  /* 0x0000060604047890 */ /* 0x000fe2000fffe0ff */
[----:B------:R-:W-:Y:S01]  /*45e0*/  UTCHMMA.2CTA gdesc[UR48], gdesc[UR50], tmem[UR8], tmem[UR12], idesc[UR13], UPT ;  /* 0x00ff0c32300075ea */ /* 0x000fe2000ba00008 */
[----:B------:R-:W-:Y:S01]  /*45f0*/  UTCHMMA.2CTA gdesc[UR44], gdesc[UR46], tmem[UR8], tmem[UR12], idesc[UR13], UPT ;  /* 0x00ff0c2e2c0075ea */ /* 0x000fe2000ba00008 */
[----:B------:R-:W-:Y:S01]  /*4600*/  UMOV UR6, 0x0 ;  /* 0x0000000000067882 */ /* 0x000fe20000000000 */
[----:B------:R-:W-:Y:S01]  /*4610*/  UTCHMMA.2CTA gdesc[UR40], gdesc[UR42], tmem[UR8], tmem[UR12], idesc[UR13], UPT ;  /* 0x00ff0c2a280075ea */ /* 0x000fe2000ba00008 */
[----:B------:R1:W-:Y:S01]  /*4620*/  UTCHMMA.2CTA gdesc[UR36], gdesc[UR38], tmem[UR8], tmem[UR6], idesc[UR7], UPT ;  /* 0x00ff0626240075ea */ /* 0x0003e2000ba00008 */
[----:B------:R2:W-:Y:S01]  /*4630*/  UTCHMMA.2CTA gdesc[UR32], gdesc[UR34], tmem[UR8], tmem[UR76], idesc[UR77], UPT ;  /* 0x00ff4c22200075ea */ /* 0x0005e2000ba00008 */
[----:B------:R-:W-:Y:S01]  /*4640*/  UMOV UR23, 0x40004040 ;  /* 0x4000404000177882 */ /* 0x000fe20000000000 */
[----:B------:R2:W-:Y:S01]  /*4650*/  UTCHMMA.2CTA gdesc[UR24], gdesc[UR26], tmem[UR8], tmem[UR74], idesc[UR75], UPT ;  /* 0x00ff4a1a180075ea */ /* 0x0005e2000ba00008 */
[----:B------:R-:W-:Y:S01]  /*4660*/  R2UR.FILL UR64, R5 ;  /* 0x00000000054072ca */ /* 0x000fe200004e0000 */
[----:B------:R2:W-:Y:S01]  /*4670*/  UTCHMMA.2CTA gdesc[UR20], gdesc[UR22], tmem[UR8], tmem[UR72], idesc[UR73], UPT ;  /* 0x00ff4816140075ea */ /* 0x0005e2000ba00008 */
[----:B------:R2:W-:Y:S01]  /*4680*/  UTCHMMA.2CTA gdesc[UR16], gdesc[UR18], tmem[UR8], tmem[UR70], idesc[UR71], UPT ;  /* 0x00ff4612100075ea */ /* 0x0005e2000ba00008 */
[----:B------:R2:W-:Y:S01]  /*4690*/  UTCHMMA.2CTA gdesc[UR4], gdesc[UR10], tmem[UR8], tmem[UR68], idesc[UR69], UPT ;  /* 0x00ff440a040075ea */ /* 0x0005e2000ba00008 */
[----:B------:R2:W-:Y:S09]  /*46a0*/  UTCBAR.2CTA.MULTICAST [UR63], URZ, UR65 ;  /* 0x000000ff3f0073e9 */ /* 0x0005f20008200841 */
[----:B------:R-:W-:Y:S01]  /*46b0*/  UISETP.NE.AND UP0, UPT, UR60, UR64, UPT ;  /* 0x000000403c00728c */ /* 0x000fe2000bf05270 */
[----:B-1----:R-:W-:Y:S08]  /*46c0*/  UMOV UR7, UR9 ;  /* 0x0000000900077c82 */ /* 0x002ff00008000000 */
[----:B---3--:R-:W-:Y:S05]  /*46d0*/  BRA.U UP0, `(.L_x_76) ;  /* 0xfffffff900447547 */ /* 0x008fea000b83ffff */
.L_x_73:
[----:B--2---:R-:W-:Y:S01]  /*46e0*/  R2UR UR4, R4 ;  /* 0x00000000040472ca */ /* 0x004fe200000e0000 */
[----:B------:R-:W-:Y:S01]  /*46f0*/  UMOV UR60, UR64 ;  /* 0x00000040003c7c82 */ /* 0x000fe20008000000 */
[----:B------:R-:W-:-:S11]  /*4700*/  R2UR UR5, R13 ;  /* 0x000000000d0572ca */ /* 0x000fd600000e0000 */
[----:B------:R-:W-:-:S09]  /*4710*/  UIADD3 UR4, UPT, UPT, UR4, 0xa0, URZ ;  /* 0x000000a004047890 */ /* 0x000fd2000fffe0ff */
[----:B------:R2:W-:Y:S01]  /*4720*/  UTCBAR.2CTA.MULTICAST [UR4], URZ, UR5 ;  /* 0x000000ff040073e9 */ /* 0x0005e20008200805 */
[----:B------:R-:W-:Y:S02]  /*4730*/  NOP ;  /* 0x0000000000007918 */ /* 0x000fe40000000000 */
.L_x_71:
[----:B--2---:R-:W-:Y:S02]  /*4740*/  R2UR UR4, R14 ;  /* 0x000000000e0472ca */ /* 0x004fe400000e0000 */
[----:B------:R-:W-:-:S04]  /*4750*/  ISETP.NE.AND P0, PT, R10, 0x2, PT ;  /* 0x000000020a00780c */ /* 0x000fc80003f05270 */
[----:B------:R-:W-:Y:S02]  /*4760*/  SEL R4, RZ, 0x1, P0 ;  /* 0x00000001ff047807 */ /* 0x000fe40000000000 */
[----:B------:R-:W-:Y:S02]  /*4770*/  SEL R10, R10, RZ, P0 ;  /* 0x000000ff0a0a7207 */ /* 0x000fe40000000000 */
[----:B------:R-:W-:-:S03]  /*4780*/  LOP3.LUT R9, R9, R4, RZ, 0x3c, !PT ;  /* 0x0000000409097212 */ /* 0x000fc600078e3cff */
[----:B------:R-:W-:-:S04]  /*4790*/  UIADD3 UR4, UPT, UPT, UR4, 0x1, URZ ;  /* 0x0000000104047890 */ /* 0x000fc8000fffe0ff */
[----:B------:R-:W-:-:S04]  /*47a0*/  UISETP.NE.AND UP0, UPT, UR4, 0x4, UPT ;  /* 0x000000040400788c */ /* 0x000fc8000bf05270 */
[----:B------:R-:W-:Y:S02]  /*47b0*/  USEL UR5, URZ, 0x1, UP0 ;  /* 0x00000001ff057887 */ /* 0x000fe40008000000 */
[----:B------:R-:W-:-:S04]  /*47c0*/  USEL UR4, UR4, URZ, UP0 ;  /* 0x000000ff04047287 */ /* 0x000fc80008000000 */
[----:B------:R-:W-:Y:S02]  /*47d0*/  LOP3.LUT R11, R11, UR5, RZ, 0x3c, !PT ;  /* 0x000000050b0b7c12 */ /* 0x000fe4000f8e3cff */
[----:B------:R-:W-:Y:S01]  /*47e0*/  IMAD.U32 R14, RZ, RZ, UR4 ;  /* 0x00000004ff0e7e24 */ /* 0x000fe2000f8e00ff */
[----:B------:R-:W-:Y:S06]  /*47f0*/  @P1 BRA `(.L_x_77) ;  /* 0xfffffff4005c1947 */ /* 0x000fec000383ffff */
[----:B------:R-:W2:Y:S01]  /*4800*/  S2UR UR8, SR_CgaCtaId ;  /* 0x00000000000879c3 */ /* 0x000ea20000008800 */
[----:B------:R-:W-:Y:S02]  /*4810*/  ELECT P0, URZ, PT ;  /* 0x0000000000ff782f */ /* 0x000fe40003800000 */
[----:B------:R-:W-:Y:S01]  /*4820*/  R2UR UR5, R2 ;  /* 0x00000000020572ca */ /* 0x000fe200000e0000 */
[----:B------:R-:W-:Y:S01]  /*4830*/  UMOV UR4, 0x40 ;  /* 0x0000004000047882 */ /* 0x000fe20000000000 */
[----:B------:R-:W-:-:S03]  /*4840*/  IMAD.MOV.U32 R2, RZ, RZ, 0x1 ;  /* 0x00000001ff027424 */ /* 0x000fc600078e00ff */
[----:B------:R-:W-:Y:S08]  /*4850*/  UVIRTCOUNT.DEALLOC.SMPOOL 0x80 ;  /* 0x000000800000784c */ /* 0x000ff00000000000 */
[----:B------:R-:W-:Y:S02]  /*4860*/  UISETP.NE.AND UP1, UPT, UR5, URZ, UPT ;  /* 0x000000ff0500728c */ /* 0x000fe4000bf25270 */
[----:B--2---:R-:W-:-:S09]  /*4870*/  ULEA UR8, UR8, UR4, 0x18 ;  /* 0x0000000408087291 */ /* 0x004fd2000f8ec0ff */
[----:B------:R2:W-:Y:S01]  /*4880*/  @P0 STS.U8 [UR8+0x1c], R2 ;  /* 0x00001c02ff000988 */ /* 0x0005e20008000008 */
[----:B------:R-:W-:Y:S05]  /*4890*/  BRA.U UP1, `(.L_x_78) ;  /* 0x0000000101a87547 */ /* 0x000fea000b800000 */
[----:B------:R-:W-:Y:S01]  /*48a0*/  R2UR UR4, R14 ;  /* 0x000000000e0472ca */ /* 0x000fe200000e0000 */
[----:B------:R-:W-:Y:S01]  /*48b0*/  UIADD3 UR7, UPT, UPT, UR62, 0xc0, URZ ;  /* 0x000000c03e077890 */ /* 0x000fe2000fffe0ff */
[----:B-1----:R-:W-:-:S11]  /*48c0*/  SHF.L.U32 R3, R11, 0x1f, RZ ;  /* 0x0000001f0b037819 */ /* 0x002fd600000006ff */
[----:B------:R-:W-:-:S09]  /*48d0*/  ULEA UR4, UR4, UR7, 0x3 ;  /* 0x0000000704047291 */ /* 0x000fd2000f8e18ff */
[----:B------:R-:W1:Y:S02]  /*48e0*/  SYNCS.PHASECHK.TRANS64.TRYWAIT P0, [UR4], R3 ;  /* 0x00000003ff0075a7 */ /* 0x000e640008001104 */
[----:B-1----:R-:W-:Y:S05]  /*48f0*/  @!P0 BRA `(.L_x_79) ;  /* 0x0000005800248947 */ /* 0x002fea0003800000 */
.L_x_173:
[----:B------:R-:W-:-:S13]  /*4900*/  R2UR UR4, R14 ;  /* 0x000000000e0472ca */ /* 0x000fda00000e0000 */
[----:B------:R-:W-:-:S04]  /*4910*/  UIADD3 UR4, UPT, UPT, UR4, 0x1, URZ ;  /* 0x0000000104047890 */ /* 0x000fc8000fffe0ff */
[----:B------:R-:W-:-:S04]  /*4920*/  UISETP.NE.AND UP0, UPT, UR4, 0x4, UPT ;  /* 0x000000040400788c */ /* 0x000fc8000bf05270 */
[----:B------:R-:W-:Y:S02]  /*4930*/  USEL UR6, URZ, 0x1, UP0 ;  /* 0x00000001ff067887 */ /* 0x000fe40008000000 */
[----:B------:R-:W-:-:S04]  /*4940*/  USEL UR4, UR4, URZ, UP0 ;  /* 0x000000ff04047287 */ /* 0x000fc80008000000 */
[----:B------:R-:W-:Y:S01]  /*4950*/  ULEA UR5, UR4, UR7, 0x3 ;  /* 0x0000000704057291 */ /* 0x000fe2000f8e18ff */
[----:B-1----:R-:W-:-:S04]  /*4960*/  LOP3.LUT R3, R11, UR6, RZ, 0x3c, !PT ;  /* 0x000000060b037c12 */ /* 0x002fc8000f8e3cff */
[----:B------:R-:W-:-:S04]  /*4970*/  SHF.L.U32 R5, R3, 0x1f, RZ ;  /* 0x0000001f03057819 */ /* 0x000fc800000006ff */
[----:B------:R-:W1:Y:S02]  /*4980*/  SYNCS.PHASECHK.TRANS64.TRYWAIT P0, [UR5], R5 ;  /* 0x00000005ff0075a7 */ /* 0x000e640008001105 */
[----:B-1----:R-:W-:Y:S05]  /*4990*/  @!P0 BRA `(.L_x_80) ;  /* 0x0000005800148947 */ /* 0x002fea0003800000 */
.L_x_175:
        /* <DEDUP_REMOVED lines=9> */
.L_x_177:
[----:B------:R-:W-:-:S04]  /*4a30*/  UIADD3 UR4, UPT, UPT, UR4, 0x1, URZ ;  /* 0x0000000104047890 */ /* 0x000fc8000fffe0ff */
[----:B------:R-:W-:-:S04]  /*4a40*/  UISETP.NE.AND UP0, UPT, UR4, 0x4, UPT ;  /* 0x000000040400788c */ /* 0x000fc8000bf05270 */
[----:B------:R-:W-:Y:S02]  /*4a50*/  USEL UR5, URZ, 0x1, UP0 ;  /* 0x00000001ff057887 */ /* 0x000fe40008000000 */
[----:B------:R-:W-:-:S04]  /*4a60*/  USEL UR4, UR4, URZ, UP0 ;  /* 0x000000ff04047287 */ /* 0x000fc80008000000 */
[----:B------:R-:W-:Y:S01]  /*4a70*/  ULEA UR4, UR4, UR7, 0x3 ;  /* 0x0000000704047291 */ /* 0x000fe2000f8e18ff */
[----:B------:R-:W-:-:S04]  /*4a80*/  LOP3.LUT R3, R3, UR5, RZ, 0x3c, !PT ;  /* 0x0000000503037c12 */ /* 0x000fc8000f8e3cff */
[----:B------:R-:W-:Y:S01]  /*4a90*/  SHF.L.U32 R3, R3, 0x1f, RZ ;  /* 0x0000001f03037819 */ /* 0x000fe200000006ff */
[----:B-12---:R-:W-:-:S04]  /*4aa0*/  IMAD.U32 R2, RZ, RZ, UR4 ;  /* 0x00000004ff027e24 */ /* 0x006fc8000f8e00ff */
[----:B------:R1:W2:Y:S03]  /*4ab0*/  SYNCS.PHASECHK.TRANS64.TRYWAIT P0, [R2+URZ], R3 ;  /* 0x00000003020075a7 */ /* 0x0002a600080011ff */
[----:B--2---:R-:W-:Y:S05]  /*4ac0*/  @!P0 NANOSLEEP.SYNCS 0x989680 ;  /* 0x009896800000895d */ /* 0x004fea0003900000 */
[----:B------:R-:W2:Y:S02]  /*4ad0*/  @!P0 SYNCS.PHASECHK.TRANS64 P0, [R2+URZ], R3 ;  /* 0x00000003020085a7 */ /* 0x000ea400080010ff */
[----:B--2---:R-:W-:Y:S05]  /*4ae0*/  @P0 BRA `(.L_x_82) ;  /* 0x0000000000240947 */ /* 0x004fea0003800000 */
.L_x_83:
[----:B--2---:R2:W3:Y:S02]  /*4af0*/  SYNCS.PHASECHK.TRANS64.TRYWAIT P0, [R2+URZ], R3 ;  /* 0x00000003020075a7 */ /* 0x0044e400080011ff */
[----:B---3--:R-:W-:Y:S05]  /*4b00*/  @!P0 NANOSLEEP.SYNCS 0x989680 ;  /* 0x009896800000895d */ /* 0x008fea0003900000 */
[----:B------:R-:W3:Y:S02]  /*4b10*/  @!P0 SYNCS.PHASECHK.TRANS64 P0, [R2+URZ], R3 ;  /* 0x00000003020085a7 */ /* 0x000ee400080010ff */
[----:B---3--:R-:W-:Y:S05]  /*4b20*/  @!P0 BRA `(.L_x_83) ;  /* 0xfffffffc00f08947 */ /* 0x008fea000383ffff */
[----:B------:R-:W-:Y:S05]  /*4b30*/  BRA `(.L_x_82) ;  /* 0x0000000000107947 */ /* 0x000fea0003800000 */
.L_x_78:
[----:B------:R-:W-:Y:S01]  /*4b40*/  R2UR UR5, R0 ;  /* 0x00000000000572ca */ /* 0x000fe200000e0000 */
[----:B------:R-:W-:-:S12]  /*4b50*/  UIADD3 UR4, UPT, UPT, UR62, 0x100, URZ ;  /* 0x000001003e047890 */ /* 0x000fd8000fffe0ff */
[----:B------:R-:W-:-:S09]  /*4b60*/  UPRMT UR4, UR5, 0x654, UR4 ;  /* 0x0000065405047896 */ /* 0x000fd20008000004 */
[----:B------:R-:W-:Y:S03]  /*4b70*/  SYNCS.ARRIVE.TRANS64.RED.A1T0 RZ, [UR4], RZ ;  /* 0x000000ffffff79a7 */ /* 0x000fe60008100404 */
.L_x_82:
[----:B-12---:R-:W-:Y:S01]  /*4b80*/  SHF.L.U32 R3, RZ, 0x1f, RZ ;  /* 0x0000001fff037819 */ /* 0x006fe200000006ff */
[----:B------:R-:W-:Y:S01]  /*4b90*/  UIADD3 UR4, UPT, UPT, UR62, 0x100, URZ ;  /* 0x000001003e047890 */ /* 0x000fe2000fffe0ff */
[----:B------:R-:W-:Y:S02]  /*4ba0*/  PLOP3.LUT P0, PT, PT, PT, UP1, 0x80, 0x8 ;  /* 0x000000000008781c */ /* 0x000fe40003f0f018 */
[----:B------:R-:W1:Y:S02]  /*4bb0*/  SYNCS.PHASECHK.TRANS64.TRYWAIT P1, [UR62+0x100], R3 ;  /* 0x00010003ff0075a7 */ /* 0x000e64000802113e */
[----:B-1----:R-:W-:Y:S09]  /*4bc0*/  @!P1 BRA `(.L_x_84) ;  /* 0x0000005400b89947 */ /* 0x002ff20003800000 */
.L_x_179:
[----:B------:R-:W-:Y:S02]  /*4bd0*/  R2UR UR6, R0 ;  /* 0x00000000000672ca */ /* 0x000fe400000e0000 */
[----:B------:R-:W-:-:S11]  /*4be0*/  R2UR UR5, R16 ;  /* 0x00000000100572ca */ /* 0x000fd600000e0000 */
[----:B------:R-:W-:-:S03]  /*4bf0*/  @!UP1 UPRMT UR4, UR6, 0x654, UR4 ;  /* 0x0000065406049896 */ /* 0x000fc60008000004 */
[----:B------:R-:W-:-:S06]  /*4c00*/  UMOV UR6, 0x1 ;  /* 0x0000000100067882 */ /* 0x000fcc0000000000 */
[----:B------:R-:W-:Y:S01]  /*4c10*/  @!P0 SYNCS.ARRIVE.TRANS64.RED.A1T0 RZ, [UR4], RZ ;  /* 0x000000ffffff89a7 */ /* 0x000fe20008100404 */
[----:B------:R-:W-:Y:S01]  /*4c20*/  NOP ;  /* 0x0000000000007918 */ /* 0x000fe20000000000 */
[----:B------:R-:W2:Y:S01]  /*4c30*/  LDS R0, [UR8+0x14] ;  /* 0x00001408ff007984 */ /* 0x000ea20008000800 */
[----:B------:R-:W-:-:S03]  /*4c40*/  ULOP3.LUT UR4, UR5, 0xffff, URZ, 0xc0, !UPT ;  /* 0x0000ffff05047892 */ /* 0x000fc6000f8ec0ff */
[----:B------:R-:W-:Y:S01]  /*4c50*/  UMOV UR5, 0xffff ;  /* 0x0000ffff00057882 */ /* 0x000fe20000000000 */
[----:B------:R-:W-:-:S04]  /*4c60*/  USHF.R.U32.HI UR4, URZ, 0x5, UR4 ;  /* 0x00000005ff047899 */ /* 0x000fc80008011604 */
[----:B------:R-:W-:Y:S02]  /*4c70*/  USHF.L.U32 UR5, UR5, UR4, URZ ;  /* 0x0000000405057299 */ /* 0x000fe400080006ff */
[----:B------:R-:W-:-:S04]  /*4c80*/  USHF.L.U32 UR4, UR6, UR4, URZ ;  /* 0x0000000406047299 */ /* 0x000fc800080006ff */
[----:B--2---:R-:W-:-:S04]  /*4c90*/  LOP3.LUT R0, R0, UR5, RZ, 0xc0, !PT ;  /* 0x0000000500007c12 */ /* 0x004fc8000f8ec0ff */
[----:B------:R-:W-:-:S13]  /*4ca0*/  ISETP.NE.AND P0, PT, R0, UR5, PT ;  /* 0x0000000500007c0c */ /* 0x000fda000bf05270 */
[----:B------:R-:W-:Y:S05]  /*4cb0*/  @P0 BRA `(.L_x_85) ;  /* 0x0000000000580947 */ /* 0x000fea0003800000 */
[----:B------:R-:W2:Y:S02]  /*4cc0*/  LDS R0, [UR8+0x18] ;  /* 0x00001808ff007984 */ /* 0x000ea40008000800 */
[----:B--2---:R-:W-:-:S04]  /*4cd0*/  LOP3.LUT R0, R0, UR4, RZ, 0xc0, !PT ;  /* 0x0000000400007c12 */ /* 0x004fc8000f8ec0ff */
[----:B------:R-:W-:-:S13]  /*4ce0*/  ISETP.NE.AND P0, PT, R0, UR4, PT ;  /* 0x0000000400007c0c */ /* 0x000fda000bf05270 */
[----:B------:R-:W-:Y:S05]  /*4cf0*/  @P0 BRA `(.L_x_86) ;  /* 0x00000000003c0947 */ /* 0x000fea0003800000 */
[----:B-1----:R-:W1:Y:S01]  /*4d00*/  S2R R2, SR_LANEID ;  /* 0x0000000000027919 */ /* 0x002e620000000000 */
[----:B------:R-:W-:Y:S01]  /*4d10*/  ULOP3.LUT UR5, URZ, UR5, URZ, 0x33, !UPT ;  /* 0x00000005ff057292 */ /* 0x000fe2000f8e33ff */
[----:B------:R-:W-:Y:S01]  /*4d20*/  LOP3.LUT R4, RZ, UR4, RZ, 0x33, !PT ;  /* 0x00000004ff047c12 */ /* 0x000fe2000f8e33ff */
[----:B------:R-:W-:Y:S02]  /*4d30*/  VOTEU.ANY UR4, UPT, PT ;  /* 0x0000000000047886 */ /* 0x000fe400038e0100 */
[----:B------:R-:W-:Y:S01]  /*4d40*/  UFLO.U32 UR4, UR4 ;  /* 0x00000004000472bd */ /* 0x000fe200080e0000 */
[----:B------:R-:W2:Y:S01]  /*4d50*/  REDUX UR6, R4 ;  /* 0x00000000040673c4 */ /* 0x000ea20000000000 */
[----:B------:R-:W-:-:S06]  /*4d60*/  IMAD.U32 R0, RZ, RZ, UR5 ;  /* 0x00000005ff007e24 */ /* 0x000fcc000f8e00ff */
[----:B------:R3:W-:Y:S01]  /*4d70*/  UTCATOMSWS.AND URZ, UR5 ;  /* 0x0000000500ff79e3 */ /* 0x0007e20008000000 */
[----:B------:R-:W4:Y:S01]  /*4d80*/  REDUX UR7, R0 ;  /* 0x00000000000773c4 */ /* 0x000f220000000000 */
[----:B-1----:R-:W-:Y:S01]  /*4d90*/  ISETP.EQ.U32.AND P0, PT, R2, UR4, PT ;  /* 0x0000000402007c0c */ /* 0x002fe2000bf02070 */
[----:B--2---:R-:W-:Y:S01]  /*4da0*/  IMAD.U32 R2, RZ, RZ, UR6 ;  /* 0x00000006ff027e24 */ /* 0x004fe2000f8e00ff */
[----:B----4-:R-:W-:-:S11]  /*4db0*/  MOV R3, UR7 ;  /* 0x0000000700037c02 */ /* 0x010fd60008000f00 */
[----:B------:R3:W-:Y:S04]  /*4dc0*/  @P0 ATOMS.AND RZ, [UR8+0x14], R3 ;  /* 0x00001403ffff098c */ /* 0x0007e8000a800008 */
[----:B------:R3:W-:Y:S01]  /*4dd0*/  @P0 ATOMS.AND RZ, [UR8+0x18], R2 ;  /* 0x00001802ffff098c */ /* 0x0007e2000a800008 */
[----:B------:R-:W-:Y:S05]  /*4de0*/  BRA `(.L_x_87) ;  /* 0x0000000000147947 */ /* 0x000fea0003800000 */
.L_x_86:
[----:B-1----:R-:W-:Y:S02]  /*4df0*/  MOV R2, 0x4e10 ;  /* 0x00004e1000027802 */ /* 0x002fe40000000f00 */
[----:B-----5:R-:W-:Y:S05]  /*4e00*/  CALL.REL.NOINC `($__internal_0_$__cuda_sm10x_tcgen05_guardrail_trap_col_being_dealloced_not_returned_by_alloc) ;  /* 0x0000005800907944 */ /* 0x020fea0003c00000 */
[----:B------:R-:W-:Y:S05]  /*4e10*/  BRA `(.L_x_87) ;  /* 0x0000000000087947 */ /* 0x000fea0003800000 */
.L_x_85:
[----:B-1----:R-:W-:Y:S02]  /*4e20*/  MOV R2, 0x4e40 ;  /* 0x00004e4000027802 */ /* 0x002fe40000000f00 */
[----:B-----5:R-:W-:Y:S05]  /*4e30*/  CALL.REL.NOINC `($__internal_2_$__cuda_sm10x_tcgen05_guardrail_trap_unallocated_columns_being_dealloced) ;  /* 0x00000058009c7944 */ /* 0x020fea0003c00000 */
.L_x_87:
[----:B------:R-:W-:Y:S01]  /*4e40*/  NOP ;  /* 0x0000000000007918 */ /* 0x000fe20000000000 */
[----:B---3--:R-:W-:Y:S05]  /*4e50*/  EXIT ;  /* 0x000000000000794d */ /* 0x008fea0003800000 */
.L_x_58:
[----:B------:R-:W-:-:S09]  /*4e60*/  UISETP.NE.OR UP0, UPT, UR21, 0x3, !UP3 ;  /* 0x000000031500788c */ /* 0x000fd2000df05670 */
[----:B------:R-:W-:Y:S05]  /*4e70*/  BRA.U UP0, `(.L_x_88) ;  /* 0x0000001100c07547 */ /* 0x000fea000b800000 */
[----:B------:R-:W1:Y:S01]  /*4e80*/  LDCU UR31, c[0x0][0x370] ;  /* 0x00006e00ff1f77ac */ /* 0x000e620008000800 */
[----:B------:R-:W2:Y:S01]  /*4e90*/  LDC.64 R16, c[0x0][0x348] ;  /* 0x0000d200ff107b82 */ /* 0x000ea20000000a00 */
[----:B------:R-:W-:Y:S02]  /*4ea0*/  HFMA2 R13, -RZ, RZ, 0, 0 ;  /* 0x00000000ff0d7431 */ /* 0x000fe400000001ff */
[----:B------:R-:W-:Y:S01]  /*4eb0*/  IMAD.MOV.U32 R15, RZ, RZ, 0x1 ;  /* 0x00000001ff0f7424 */ /* 0x000fe200078e00ff */
[----:B------:R-:W1:Y:S01]  /*4ec0*/  LDCU.128 UR48, c[0x0][0xb10] ;  /* 0x00016200ff3077ac */ /* 0x000e620008000c00 */
[----:B------:R-:W-:Y:S01]  /*4ed0*/  IMAD.MOV.U32 R14, RZ, RZ, RZ ;  /* 0x000000ffff0e7224 */ /* 0x000fe200078e00ff */
[----:B------:R-:W-:Y:S01]  /*4ee0*/  MOV R7, 0x2000 ;  /* 0x0000200000077802 */ /* 0x000fe20000000f00 */
[----:B------:R-:W3:Y:S01]  /*4ef0*/  LDCU UR30, c[0x0][0x374] ;  /* 0x00006e80ff1e77ac */ /* 0x000ee20008000800 */
[----:B------:R-:W4:Y:S01]  /*4f00*/  LDC.64 R2, c[0x0][0x888] ;  /* 0x00022200ff027b82 */ /* 0x000f220000000a00 */
[----:B------:R-:W3:Y:S01]  /*4f10*/  LDCU UR15, c[0x0][0xb0c] ;  /* 0x00016180ff0f77ac */ /* 0x000ee20008000800 */
[----:B------:R-:W2:Y:S06]  /*4f20*/  LDCU UR47, c[0x0][0xb20] ;  /* 0x00016400ff2f77ac */ /* 0x000eac0008000800 */
[----:B------:R-:W4:Y:S01]  /*4f30*/  LDC.64 R4, c[0x0][0x890] ;  /* 0x00022400ff047b82 */ /* 0x000f220000000a00 */
[----:B------:R-:W2:Y:S01]  /*4f40*/  LDCU UR4, c[0x0][0xb30] ;  /* 0x00016600ff0477ac */ /* 0x000ea20008000800 */
[----:B------:R-:W-:Y:S01]  /*4f50*/  UMOV UR21, 0x400 ;  /* 0x0000040000157882 */ /* 0x000fe20000000000 */
[----:B-1----:R-:W-:-:S02]  /*4f60*/  UIMAD.WIDE.U32 UR6, UR31, UR48, URZ ;  /* 0x000000301f0672a5 */ /* 0x002fc4000f8e00ff */
[----:B---3--:R-:W-:Y:S02]  /*4f70*/  UIMAD.WIDE.U32 UR8, UR30, UR51, URZ ;  /* 0x000000331e0872a5 */ /* 0x008fe4000f8e00ff */
[----:B------:R-:W-:Y:S02]  /*4f80*/  ULEA UR21, UR61, UR21, 0x18 ;  /* 0x000000153d157291 */ /* 0x000fe4000f8ec0ff */
[----:B------:R-:W-:Y:S02]  /*4f90*/  UPLOP3.LUT UP2, UPT, UPT, UPT, UPT, 0x40, 0x4 ;  /* 0x000000000004789c */ /* 0x000fe40003f4e870 */
[----:B------:R-:W-:Y:S01]  /*4fa0*/  UIADD3 UR37, UPT, UPT, UR21, 0x48, URZ ;  /* 0x0000004815257890 */ /* 0x000fe2000fffe0ff */
[----:B------:R-:W-:Y:S01]  /*4fb0*/  UMOV UR6, UR7 ;  /* 0x0000000700067c82 */ /* 0x000fe20008000000 */
[----:B------:R-:W-:Y:S01]  /*4fc0*/  UMOV UR38, UR9 ;  /* 0x0000000900267c82 */ /* 0x000fe20008000000 */
[----:B------:R-:W-:Y:S02]  /*4fd0*/  UISETP.GE.AND UP0, UPT, UR39, 0x1, UPT ;  /* 0x000000012700788c */ /* 0x000fe4000bf06270 */
[----:B------:R-:W-:Y:S01]  /*4fe0*/  UISETP.NE.AND UP4, UPT, UR39, 0x1, UPT ;  /* 0x000000012700788c */ /* 0x000fe2000bf85270 */
[----:B------:R-:W1:Y:S01]  /*4ff0*/  LDCU.64 UR22, c[0x0][0xb28] ;  /* 0x00016500ff1677ac */ /* 0x000e620008000a00 */
[----:B------:R-:W-:-:S02]  /*5000*/  UISETP.NE.AND UP6, UPT, UR15, 0x1, UPT ;  /* 0x000000010f00788c */ /* 0x000fc4000bfc5270 */
[----:B------:R-:W-:Y:S02]  /*5010*/  UISETP.NE.AND UP5, UPT, UR50, 0x1, UPT ;  /* 0x000000013200788c */ /* 0x000fe4000bfa5270 */
[----:B------:R-:W-:Y:S02]  /*5020*/  UIADD3 UR41, UPT, UPT, UR21, 0x30, URZ ;  /* 0x0000003015297890 */ /* 0x000fe4000fffe0ff */
[----:B------:R-:W-:Y:S02]  /*5030*/  UIADD3 UR33, UPT, UPT, UR21, 0x38, URZ ;  /* 0x0000003815217890 */ /* 0x000fe4000fffe0ff */
[----:B------:R-:W-:Y:S02]  /*5040*/  UIADD3 UR25, UPT, UPT, UR21, 0x40, URZ ;  /* 0x0000004015197890 */ /* 0x000fe4000fffe0ff */
[----:B------:R-:W-:Y:S02]  /*5050*/  UPRMT UR37, UR61, 0x654, UR37 ;  /* 0x000006543d257896 */ /* 0x000fe40008000025 */
[----:B------:R-:W-:-:S02]  /*5060*/  USHF.R.U32.HI UR45, URZ, UR49, UR6 ;  /* 0x00000031ff2d7299 */ /* 0x000fc40008011606 */
[----:B--2---:R-:W-:Y:S02]  /*5070*/  USHF.R.U32.HI UR38, URZ, UR47, UR38 ;  /* 0x0000002fff267299 */ /* 0x004fe40008011626 */
[----:B------:R-:W-:-:S11]  /*5080*/  UISETP.NE.AND UP3, UPT, UR4, 0x1, UPT ;  /* 0x000000010400788c */ /* 0x000fd6000bf65270 */
.L_x_99:
[C---:B------:R-:W-:Y:S02]  /*5090*/  LEA R12, R14.reuse, UR21, 0x3 ;  /* 0x000000150e0c7c11 */ /* 0x040fe4000f8e18ff */
[----:B------:R-:W-:Y:S02]  /*50a0*/  SHF.L.U32 R9, R13, 0x1f, RZ ;  /* 0x0000001f0d097819 */ /* 0x000fe400000006ff */
[----:B------:R-:W-:Y:S02]  /*50b0*/  LEA R10, R14, UR21, 0x4 ;  /* 0x000000150e0a7c11 */ /* 0x000fe4000f8e20ff */
[----:B------:R-:W2:Y:S02]  /*50c0*/  SYNCS.PHASECHK.TRANS64.TRYWAIT P0, [R12+URZ+0x80], R9 ;  /* 0x000080090c0075a7 */ /* 0x000ea400080011ff */
[----:B--23--:R-:W-:Y:S05]  /*50d0*/  @!P0 BRA `(.L_x_89) ;  /* 0x00000050008c8947 */ /* 0x00cfea0003800000 */
.L_x_180:
[----:B--2---:R-:W2:Y:S01]  /*50e0*/  LDS.128 R8, [R10+0x110] ;  /* 0x000110000a087984 */ /* 0x004ea20000000c00 */
[----:B------:R-:W-:Y:S01]  /*50f0*/  UISETP.GE.AND UP0, UPT, UR39, 0x1, UPT ;  /* 0x000000012700788c */ /* 0x000fe2000bf06270 */
[----:B------:R-:W-:Y:S01]  /*5100*/  @!PT LDS RZ, [RZ] ;  /* 0x00000000fffff984 */ /* 0x000fe20000000800 */
[----:B------:R-:W-:Y:S01]  /*5110*/  @!PT LDS RZ, [RZ] ;  /* 0x00000000fffff984 */ /* 0x000fe20000000800 */
[----:B------:R-:W-:Y:S01]  /*5120*/  @!PT LDS RZ, [RZ] ;  /* 0x00000000fffff984 */ /* 0x000fe20000000800 */
[----:B------:R-:W-:Y:S01]  /*5130*/  @!PT LDS RZ, [RZ] ;  /* 0x00000000fffff984 */ /* 0x000fe20000000800 */
[----:B------:R3:W-:Y:S06]  /*5140*/  MEMBAR.ALL.CTA ;  /* 0x0000000000007992 */ /* 0x0007ec0000008000 */
[----:B---3--:R-:W3:Y:S01]  /*5150*/  FENCE.VIEW.ASYNC.S ;  /* 0x00000000000073c6 */ /* 0x008ee20000000000 */
[----:B--2---:R-:W-:Y:S11]  /*5160*/  LOP3.LUT P0, RZ, R10, 0x1, RZ, 0xc0, !PT ;  /* 0x000000010aff7812 */ /* 0x004ff6000780c0ff */
[----:B------:R-:W-:Y:S02]  /*5170*/  @!UPT UIADD3 URZ, UPT, UPT, URZ, URZ, URZ ;  /* 0x000000fffffff290 */ /* 0x000fe4000fffe0ff */
[----:B---3--:R-:W-:Y:S01]  /*5180*/  VOTEU.ANY UP1, P0 ;  /* 0x0000000000ff7886 */ /* 0x008fe20000020100 */
[----:B------:R-:W-:Y:S11]  /*5190*/  PLOP3.LUT P0, PT, PT, PT, UP1, 0x80, 0x8 ;  /* 0x000000000008781c */ /* 0x000ff60003f0f018 */
[----:B------:R-:W-:Y:S02]  /*51a0*/  @!UPT UIADD3 URZ, UPT, UPT, URZ, URZ, URZ ;  /* 0x000000fffffff290 */ /* 0x000fe4000fffe0ff */
[----:B------:R-:W-:Y:S02]  /*51b0*/  @P0 SHF.R.U32.HI R0, RZ, 0x10, R9 ;  /* 0x00000010ff000819 */ /* 0x000fe40000011609 */
[----:B------:R-:W-:Y:S02]  /*51c0*/  @P0 MOV R6, R8 ;  /* 0x0000000800060202 */ /* 0x000fe40000000f00 */
[----:B------:R-:W-:Y:S01]  /*51d0*/  @P0 R2UR UR4, R0 ;  /* 0x00000000000402ca */ /* 0x000fe200000e0000 */
[----:B------:R-:W-:Y:S01]  /*51e0*/  VIADD R0, R12, 0x90 ;  /* 0x000000900c007836 */ /* 0x000fe20000000000 */
[----:B------:R-:W-:Y:S02]  /*51f0*/  @P0 LOP3.LUT R8, R9, 0xffff, RZ, 0xc0, !PT ;  /* 0x0000ffff09080812 */ /* 0x000fe400078ec0ff */
[----:B------:R-:W-:Y:S02]  /*5200*/  @P0 R2UR UR6, R6 ;  /* 0x00000000060602ca */ /* 0x000fe400000e0000 */
[----:B------:R-:W-:Y:S02]  /*5210*/  PRMT R0, RZ, 0x654, R0 ;  /* 0x00000654ff007816 */ /* 0x000fe40000000000 */
[----:B------:R-:W-:Y:S02]  /*5220*/  @P0 R2UR UR5, R8 ;  /* 0x00000000080502ca */ /* 0x000fe400000e0000 */
[----:B------:R2:W-:Y:S03]  /*5230*/  SYNCS.ARRIVE.TRANS64.RED.A1T0 RZ, [R0+URZ], RZ ;  /* 0x000000ff00ff79a7 */ /* 0x0005e600081004ff */
[----:B------:R-:W-:Y:S04]  /*5240*/  @UP1 UMOV UR29, UR4 ;  /* 0x00000004001d1c82 */ /* 0x000fe80008000000 */
[----:B------:R-:W-:Y:S04]  /*5250*/  @UP1 UMOV UR14, UR6 ;  /* 0x00000006000e1c82 */ /* 0x000fe80008000000 */
[----:B------:R-:W-:Y:S01]  /*5260*/  @UP1 UMOV UR13, UR5 ;  /* 0x00000005000d1c82 */ /* 0x000fe20008000000 */
[----:B------:R-:W-:Y:S05]  /*5270*/  BRA.U !UP0, `(.L_x_90) ;  /* 0x0000000108a47547 */ /* 0x000fea000b800000 */
[----:B------:R-:W-:Y:S02]  /*5280*/  UIMAD.WIDE.U32 UR16, UR13, UR51, URZ ;  /* 0x000000330d1072a5 */ /* 0x000fe4000f8e00ff */
[----:B------:R-:W-:Y:S02]  /*5290*/  UIMAD.WIDE.U32 UR18, UR14, UR48, URZ ;  /* 0x000000300e1272a5 */ /* 0x000fe4000f8e00ff */
[----:B------:R-:W-:Y:S02]  /*52a0*/  USEL UR4, UR30, UR38, !UP5 ;  /* 0x000000261e047287 */ /* 0x000fe4000e800000 */
[----:B------:R-:W-:Y:S02]  /*52b0*/  USEL UR7, UR31, UR45, !UP6 ;  /* 0x0000002d1f077287 */ /* 0x000fe4000f000000 */
[----:B-1----:R-:W-:Y:S02]  /*52c0*/  UIMAD.WIDE.U32 UR8, UR4, UR22, URZ ;  /* 0x00000016040872a5 */ /* 0x002fe4000f8e00ff */
[----:B------:R-:W-:Y:S01]  /*52d0*/  UIMAD.WIDE.U32 UR10, UR7, UR22, URZ ;  /* 0x00000016070a72a5 */ /* 0x000fe2000f8e00ff */
[----:B------:R-:W-:Y:S02]  /*52e0*/  UMOV UR5, UR17 ;  /* 0x0000001100057c82 */ /* 0x000fe40008000000 */
[----:B------:R-:W-:Y:S03]  /*52f0*/  USHF.R.U32.HI UR6, URZ, UR47, UR5 ;  /* 0x0000002fff067299 */ /* 0x000fe60008011605 */
[----:B------:R-:W-:Y:S01]  /*5300*/  UMOV UR5, UR19 ;  /* 0x0000001300057c82 */ /* 0x000fe20008000000 */
[----:B------:R-:W-:Y:S02]  /*5310*/  USEL UR6, UR13, UR6, !UP5 ;  /* 0x000000060d067287 */ /* 0x000fe4000e800000 */
[----:B------:R-:W-:Y:S03]  /*5320*/  USHF.R.U32.HI UR12, URZ, UR49, UR5 ;  /* 0x00000031ff0c7299 */ /* 0x000fe60008011605 */
[----:B------:R-:W-:Y:S02]  /*5330*/  UMOV UR5, UR9 ;  /* 0x0000000900057c82 */ /* 0x000fe40008000000 */
[----:B------:R-:W-:Y:S03]  /*5340*/  @UP4 USHF.R.U32.HI UR4, URZ, UR23, UR5 ;  /* 0x00000017ff044299 */ /* 0x000fe60008011605 */
[----:B------:R-:W-:Y:S01]  /*5350*/  UMOV UR5, UR11 ;  /* 0x0000000b00057c82 */ /* 0x000fe20008000000 */
[----:B------:R-:W-:Y:S02]  /*5360*/  UIMAD UR4, UR39, UR4, URZ ;  /* 0x00000004270472a4 */ /* 0x000fe4000f8e02ff */
[----:B------:R-:W-:Y:S02]  /*5370*/  @UP4 USHF.R.U32.HI UR7, URZ, UR23, UR5 ;  /* 0x00000017ff074299 */ /* 0x000fe40008011605 */
[----:B------:R-:W-:Y:S02]  /*5380*/  UIMAD.WIDE.U32 UR10, UR6, UR22, URZ ;  /* 0x00000016060a72a5 */ /* 0x000fe4000f8e00ff */
[----:B------:R-:W-:Y:S02]  /*5390*/  USEL UR5, UR14, UR12, !UP6 ;  /* 0x0000000c0e057287 */ /* 0x000fe4000f000000 */
[----:B------:R-:W-:Y:S02]  /*53a0*/  UIMAD UR8, UR39, UR7, URZ ;  /* 0x00000007270872a4 */ /* 0x000fe4000f8e02ff */
[----:B------:R-:W-:Y:S03]  /*53b0*/  UISETP.GE.AND UP0, UPT, UR6, UR4, UPT ;  /* 0x000000040600728c */ /* 0x000fe6000bf06270 */
[----:B------:R-:W-:Y:S01]  /*53c0*/  UMOV UR4, UR11 ;  /* 0x0000000b00047c82 */ /* 0x000fe20008000000 */
[----:B------:R-:W-:Y:S02]  /*53d0*/  UISETP.GE.OR UP0, UPT, UR5, UR8, UP0 ;  /* 0x000000080500728c */ /* 0x000fe40008706670 */
[----:B------:R-:W-:Y:S02]  /*53e0*/  USHF.R.U32.HI UR4, URZ, UR23, UR4 ;  /* 0x00000017ff047299 */ /* 0x000fe40008011604 */
[----:B------:R-:W-:Y:S02]  /*53f0*/  UIMAD.WIDE.U32 UR8, UR5, UR22, URZ ;  /* 0x00000016050872a5 */ /* 0x000fe4000f8e00ff */
[----:B------:R-:W-:Y:S04]  /*5400*/  USEL UR10, UR6, UR4, !UP4 ;  /* 0x00000004060a7287 */ /* 0x000fe8000e000000 */
[----:B------:R-:W-:Y:S01]  /*5410*/  UIADD3 UR11, UPT, UPT, -UR10, URZ, URZ ;  /* 0x000000ff0a0b7290 */ /* 0x000fe2000fffe1ff */
[----:B------:R-:W-:Y:S02]  /*5420*/  @!UP0 UMOV UR4, UR9 ;  /* 0x0000000900048c82 */ /* 0x000fe40008000000 */
[----:B------:R-:W-:Y:S02]  /*5430*/  @!UP0 USHF.R.U32.HI UR4, URZ, UR23, UR4 ;  /* 0x00000017ff048299 */ /* 0x000fe40008011604 */
[----:B------:R-:W-:Y:S02]  /*5440*/  UIMAD UR8, UR39, UR11, UR6 ;  /* 0x0000000b270872a4 */ /* 0x000fe4000f8e0206 */
[----:B------:R-:W-:Y:S04]  /*5450*/  @!UP0 USEL UR4, UR5, UR4, !UP4 ;  /* 0x0000000405048287 */ /* 0x000fe8000e000000 */
[----:B------:R-:W-:Y:S02]  /*5460*/  @!UP0 UIMAD UR7, UR7, UR8, UR4 ;  /* 0x00000008070782a4 */ /* 0x000fe4000f8e0204 */
[----:B------:R-:W-:Y:S02]  /*5470*/  @!UP0 UIADD3 UR9, UPT, UPT, UR10, -UR4, URZ ;  /* 0x800000040a098290 */ /* 0x000fe4000fffe0ff */
[----:B------:R-:W-:Y:S02]  /*5480*/  UIADD3 UR8, UPT, UPT, -UR6, URZ, URZ ;  /* 0x000000ff06087290 */ /* 0x000fe4000fffe1ff */
[----:B------:R-:W-:Y:S02]  /*5490*/  UIADD3 UR4, UPT, UPT, -UR5, URZ, URZ ;  /* 0x000000ff05047290 */ /* 0x000fe4000fffe1ff */
[----:B------:R-:W-:Y:S03]  /*54a0*/  @!UP0 UIMAD UR6, UR9, UR39, UR5 ;  /* 0x00000027090682a4 */ /* 0x000fe6000f8e0205 */
[----:B------:R-:W-:Y:S01]  /*54b0*/  @!UP0 UMOV UR5, UR7 ;  /* 0x0000000700058c82 */ /* 0x000fe20008000000 */
[----:B------:R-:W-:Y:S02]  /*54c0*/  UIMAD UR7, UR15, UR4, UR14 ;  /* 0x000000040f0772a4 */ /* 0x000fe4000f8e020e */
[----:B------:R-:W-:Y:S02]  /*54d0*/  UIMAD UR4, UR50, UR8, UR13 ;  /* 0x00000008320472a4 */ /* 0x000fe4000f8e020d */
[----:B------:R-:W-:Y:S02]  /*54e0*/  UIMAD UR14, UR5, UR15, UR7 ;  /* 0x0000000f050e72a4 */ /* 0x000fe4000f8e0207 */
[----:B------:R-:W-:Y:S11]  /*54f0*/  UIMAD UR13, UR6, UR50, UR4 ;  /* 0x00000032060d72a4 */ /* 0x000ff6000f8e0204 */
[----:B------:R-:W-:Y:S01]  /*5500*/  @!UPT UIADD3 URZ, UPT, UPT, URZ, URZ, URZ ;  /* 0x000000fffffff290 */ /* 0x000fe2000fffe0ff */
.L_x_90:
[----:B------:R-:W3:Y:S01]  /*5510*/  @!UP3 LDCU.128 UR8, c[0x0][0xb10] ;  /* 0x00016200ff08b7ac */ /* 0x000ee20008000c00 */
[C---:B----4-:R-:W-:Y:S02]  /*5520*/  ISETP.NE.U32.AND P1, PT, R4.reuse, RZ, PT ;  /* 0x000000ff0400720c */ /* 0x050fe40003f25070 */
[----:B------:R-:W-:Y:S02]  /*5530*/  ISETP.NE.U32.AND P0, PT, R4, RZ, PT ;  /* 0x000000ff0400720c */ /* 0x000fe40003f05070 */
[C---:B------:R-:W-:Y:S02]  /*5540*/  ISETP.NE.AND.EX P1, PT, R5.reuse, RZ, PT, P1 ;  /* 0x000000ff0500720c */ /* 0x040fe40003f25310 */
[----:B------:R-:W-:Y:S01]  /*5550*/  ISETP.NE.AND.EX P0, PT, R5, RZ, PT, P0 ;  /* 0x000000ff0500720c */ /* 0x000fe20003f05300 */
[----:B------:R-:W4:Y:S01]  /*5560*/  @!UP3 LDCU UR5, c[0x0][0xb0c] ;  /* 0x00016180ff05b7ac */ /* 0x000f220008000800 */
[----:B------:R-:W-:Y:S01]  /*5570*/  SHF.L.U32 R9, R15, 0x1f, RZ ;  /* 0x0000001f0f097819 */ /* 0x000fe200000006ff */
[----:B------:R-:W-:Y:S02]  /*5580*/  USHF.L.U32 UR42, UR27, 0x7, URZ ;  /* 0x000000071b2a7899 */ /* 0x000fe400080006ff */
[----:B------:R-:W-:Y:S02]  /*5590*/  USHF.L.U32 UR43, UR20, 0x6, URZ ;  /* 0x00000006142b7899 */ /* 0x000fe400080006ff */
[----:B---3--:R-:W-:Y:S07]  /*55a0*/  UIMAD.WIDE.U32 UR6, UR14, UR8, URZ ;  /* 0x000000080e0672a5 */ /* 0x008fee000f8e00ff */
[----:B------:R-:W-:Y:S01]  /*55b0*/  @!UP3 UMOV UR4, UR7 ;  /* 0x000000070004bc82 */ /* 0x000fe20008000000 */
[----:B----4-:R-:W-:Y:S02]  /*55c0*/  @!UP3 UISETP.NE.AND UP0, UPT, UR5, 0x1, UPT ;  /* 0x000000010500b88c */ /* 0x010fe4000bf05270 */
[----:B------:R-:W-:Y:S02]  /*55d0*/  @!UP3 USHF.R.U32.HI UR4, URZ, UR9, UR4 ;  /* 0x00000009ff04b299 */ /* 0x000fe40008011604 */
[----:B------:R-:W-:Y:S02]  /*55e0*/  UIMAD.WIDE.U32 UR6, UR13, UR11, URZ ;  /* 0x0000000b0d0672a5 */ /* 0x000fe4000f8e00ff */
[----:B------:R-:W-:Y:S02]  /*55f0*/  @!UP3 USEL UR8, UR14, UR4, !UP0 ;  /* 0x000000040e08b287 */ /* 0x000fe4000c000000 */
[----:B------:R-:W-:Y:S03]  /*5600*/  @!UP3 UISETP.NE.AND UP0, UPT, UR10, 0x1, UPT ;  /* 0x000000010a00b88c */ /* 0x000fe6000bf05270 */
[----:B------:R-:W-:Y:S02]  /*5610*/  @!UP3 UMOV UR6, UR7 ;  /* 0x000000070006bc82 */ /* 0x000fe40008000000 */
[----:B------:R-:W3:Y:S02]  /*5620*/  @!UP3 LDCU UR4, c[0x0][0xb20] ;  /* 0x00016400ff04b7ac */ /* 0x000ee40008000800 */
[----:B---3--:R-:W-:Y:S04]  /*5630*/  @!UP3 USHF.R.U32.HI UR6, URZ, UR4, UR6 ;  /* 0x00000004ff06b299 */ /* 0x008fe80008011606 */
[----:B------:R-:W-:Y:S04]  /*5640*/  @!UP3 USEL UR6, UR13, UR6, !UP0 ;  /* 0x000000060d06b287 */ /* 0x000fe8000c000000 */
[----:B------:R-:W-:Y:S02]  /*5650*/  @!UP3 UIADD3 UR4, UPT, UPT, -UR8, UR6, URZ ;  /* 0x000000060804b290 */ /* 0x000fe4000fffe1ff */
[----:B------:R-:W-:Y:S02]  /*5660*/  @!UP3 UIADD3 UR6, UPT, UPT, UR8, -UR6, URZ ;  /* 0x800000060806b290 */ /* 0x000fe4000fffe0ff */
[----:B------:R-:W-:Y:S02]  /*5670*/  @!UP3 UIMAD UR14, UR4, UR5, UR14 ;  /* 0x00000005040eb2a4 */ /* 0x000fe4000f8e020e */
[----:B------:R-:W-:Y:S01]  /*5680*/  @!UP3 UIMAD UR13, UR6, UR10, UR13 ;  /* 0x0000000a060db2a4 */ /* 0x000fe2000f8e020d */
[----:B------:R-:W-:Y:S11]  /*5690*/  BRA.U UP2, `(.L_x_91) ;  /* 0x0000000102107547 */ /* 0x000ff6000b800000 */
[----:B--2---:R-:W-:Y:S04]  /*56a0*/  MOV R0, UR46 ;  /* 0x0000002e00007c02 */ /* 0x004fe80008000f00 */
[----:B------:R-:W-:Y:S04]  /*56b0*/  SHF.L.U32 R11, R0, 0x1f, RZ ;  /* 0x0000001f000b7819 */ /* 0x000fe800000006ff */
[----:B------:R-:W2:Y:S02]  /*56c0*/  SYNCS.PHASECHK.TRANS64.TRYWAIT P2, [UR21+0x78], R11 ;  /* 0x0000780bff0075a7 */ /* 0x000ea40008041115 */
[----:B--2---:R-:W-:Y:S05]  /*56d0*/  @!P2 BRA `(.L_x_92) ;  /* 0x0000004c0020a947 */ /* 0x004fea0003800000 */
.L_x_91:
[----:B------:R-:W-:Y:S05]  /*56e0*/  @!P1 BRA `(.L_x_93) ;  /* 0x0000000000309947 */ /* 0x000fea0003800000 */
[----:B------:R-:W-:Y:S01]  /*56f0*/  ISETP.NE.U32.AND P1, PT, R2, RZ, PT ;  /* 0x000000ff0200720c */ /* 0x000fe20003f25070 */
[----:B------:R-:W3:Y:S01]  /*5700*/  LDCU.64 UR4, c[0x0][0x358] ;  /* 0x00006b00ff0477ac */ /* 0x000ee20008000a00 */
[----:B------:R-:W-:Y:S02]  /*5710*/  IMAD.MOV.U32 R56, RZ, RZ, 0x1 ;  /* 0x00000001ff387424 */ /* 0x000fe400078e00ff */
[----:B------:R-:W-:Y:S11]  /*5720*/  ISETP.NE.AND.EX P1, PT, R3, RZ, PT, P1 ;  /* 0x000000ff0300720c */ /* 0x000ff60003f25310 */
[----:B------:R-:W-:Y:S02]  /*5730*/  @!UPT UIADD3 URZ, UPT, UPT, URZ, URZ, URZ ;  /* 0x000000fffffff290 */ /* 0x000fe4000fffe0ff */
[----:B--2---:R-:W2:Y:S01]  /*5740*/  @P1 LDC.64 R10, c[0x0][0x888] ;  /* 0x00022200ff0a1b82 */ /* 0x004ea20000000a00 */
[----:B------:R-:W-:Y:S04]  /*5750*/  @P1 IMAD R0, R4, UR60, RZ ;  /* 0x0000003c04001c24 */ /* 0x000fe8000f8e02ff */
[----:B--2---:R-:W-:Y:S04]  /*5760*/  @P1 IMAD.WIDE R10, R0, 0x4, R10 ;  /* 0x00000004000a1825 */ /* 0x004fe800078e020a */
[----:B------:R-:W-:Y:S01]  /*5770*/  HFMA2 R0, -RZ, RZ, 0, 5.9604644775390625e-08 ;  /* 0x00000001ff007431 */ /* 0x000fe200000001ff */
[----:B---3-5:R3:W5:Y:S04]  /*5780*/  @P1 LDG.E R27, desc[UR4][R10.64] ;  /* 0x000000040a1b1981 */ /* 0x028768000c1e1900 */
[----:B------:R-:W-:Y:S01]  /*5790*/  @!P1 PRMT R56, R0, 0x7610, R56 ;  /* 0x0000761000389816 */ /* 0x000fe20000000038 */
[----:B---3--:R-:W4:Y:S06]  /*57a0*/  @!P1 LDC R27, c[0x0][0x880] ;  /* 0x00022000ff1b9b82 */ /* 0x008f2c0000000800 */
.L_x_93:
[----:B----45:R-:W-:Y:S01]  /*57b0*/  @!P0 FSETP.EQ.AND P1, PT, R27, RZ, PT ;  /* 0x000000ff1b00820b */ /* 0x030fe20003f22000 */
[----:B------:R-:W-:Y:S01]  /*57c0*/  @!UPT UIADD3 URZ, UPT, UPT, URZ, URZ, URZ ;  /* 0x000000fffffff290 */ /* 0x000fe2000fffe0ff */
[----:B------:R-:W-:Y:S11]  /*57d0*/  @!P0 BRA `(.L_x_94) ;  /* 0x0000000000188947 */ /* 0x000ff60003800000 */
[----:B------:R-:W-:Y:S02]  /*57e0*/  LOP3.LUT P0, RZ, R56, 0xff, RZ, 0xc0, !PT ;  /* 0x000000ff38ff7812 */ /* 0x000fe4000780c0ff */
[----:B------:R-:W-:Y:S04]  /*57f0*/  ISETP.NE.U32.AND P1, PT, R2, RZ, PT ;  /* 0x000000ff0200720c */ /* 0x000fe80003f25070 */
[----:B------:R-:W-:Y:S04]  /*5800*/  ISETP.NE.AND.EX P1, PT, R3, RZ, PT, P1 ;  /* 0x000000ff0300720c */ /* 0x000fe80003f25310 */
[----:B------:R-:W-:Y:S03]  /*5810*/  PLOP3.LUT P1, PT, P1, PT, PT, 0x8, 0x80 ;  /* 0x000000000080781c */ /* 0x000fe60000f2e170 */
[----:B------:R-:W-:Y:S11]  /*5820*/  @P0 FSETP.EQ.AND P1, PT, R27, RZ, PT ;  /* 0x000000ff1b00020b */ /* 0x000ff60003f22000 */
[----:B------:R-:W-:Y:S02]  /*5830*/  @!UPT UIADD3 URZ, UPT, UPT, URZ, URZ, URZ ;  /* 0x000000fffffff290 */ /* 0x000fe4000fffe0ff */
.L_x_94:
[----:B------:R-:W3:Y:S01]  /*5840*/  SYNCS.PHASECHK.TRANS64.TRYWAIT P2, [UR21+0x50], R9 ;  /* 0x00005009ff0075a7 */ /* 0x000ee20008041115 */
[----:B------:R-:W-:Y:S04]  /*5850*/  ELECT P0, URZ, PT ;  /* 0x0000000000ff782f */ /* 0x000fe80003800000 */
[----:B------:R-:W-:Y:S11]  /*5860*/  PLOP3.LUT P1, PT, P1, P0, PT, 0xf2, 0x2f ;  /* 0x00000000002f781c */ /* 0x000ff60000f21e72 */
[----:B------:R-:W-:Y:S02]  /*5870*/  @!UPT UIADD3 URZ, UPT, UPT, URZ, URZ, URZ ;  /* 0x000000fffffff290 */ /* 0x000fe4000fffe0ff */
[----:B------:R-:W-:Y:S05]  /*5880*/  @!P1 IADD3 R8, P0, PT, R16, 0x580, RZ ;  /* 0x0000058010089810 */ /* 0x000fea0007f1e0ff */
[----:B------:R-:W-:Y:S01]  /*5890*/  @!P1 IMAD.X R6, RZ, RZ, R17, P0 ;  /* 0x000000ffff069224 */ /* 0x000fe200000e0611 */
[----:B---3--:R-:W-:Y:S07]  /*58a0*/  @!P2 BRA `(.L_x_95) ;  /* 0x0000004800c4a947 */ /* 0x008fee0003800000 */
.L_x_183:
[----:B------:R-:W-:Y:S01]  /*58b0*/  @!P1 R2UR UR5, R8 ;  /* 0x00000000080592ca */ /* 0x000fe200000e0000 */
[----:B------:R-:W-:Y:S01]  /*58c0*/  VOTEU.ALL UP0, P1 ;  /* 0x0000000000ff7886 */ /* 0x000fe20000800000 */
[----:B------:R-:W-:Y:S01]  /*58d0*/  @!P1 R2UR UR4, R6 ;  /* 0x00000000060492ca */ /* 0x000fe200000e0000 */
[----:B------:R-:W-:Y:S01]  /*58e0*/  UMOV UR16, 0x0 ;  /* 0x0000000000107882 */ /* 0x000fe20000000000 */
[----:B------:R-:W-:Y:S01]  /*58f0*/  UMOV UR17, 0x10000000 ;  /* 0x1000000000117882 */ /* 0x000fe20000000000 */
[----:B------:R-:W-:Y:S01]  /*5900*/  UMOV UR44, UR60 ;  /* 0x0000003c002c7c82 */ /* 0x000fe20008000000 */
[----:B------:R-:W-:Y:S01]  /*5910*/  @!UP0 UIADD3 UR40, UPT, UPT, UR21, 0x200, URZ ;  /* 0x0000020015288890 */ /* 0x000fe2000fffe0ff */
[----:B--2---:R-:W-:Y:S01]  /*5920*/  @!P1 IMAD.MOV.U32 R0, RZ, RZ, 0x2000 ;  /* 0x00002000ff009424 */ /* 0x004fe200078e00ff */
[----:B------:R-:W-:Y:S01]  /*5930*/  @!UP0 UIADD3 UR10, UPT, UPT, UR42, 0x40, URZ ;  /* 0x000000402a0a8890 */ /* 0x000fe2000fffe0ff */
[----:B------:R-:W-:Y:S01]  /*5940*/  @!P1 IADD3 R8, P0, PT, R16, 0x580, RZ ;  /* 0x0000058010089810 */ /* 0x000fe20007f1e0ff */
[----:B------:R-:W-:Y:S01]  /*5950*/  @!UP0 UIADD3 UR8, UPT, UPT, UR21, 0x1200, URZ ;  /* 0x0000120015088890 */ /* 0x000fe2000fffe0ff */
[----:B------:R-:W-:Y:S02]  /*5960*/  VOTEU.ALL UP0, P1 ;  /* 0x0000000000ff7886 */ /* 0x000fe40000800000 */
[----:B------:R-:W-:Y:S01]  /*5970*/  IMAD.U32 R10, RZ, RZ, UR5 ;  /* 0x00000005ff0a7e24 */ /* 0x000fe2000f8e00ff */
[----:B------:R-:W-:Y:S01]  /*5980*/  UMOV UR9, UR41 ;  /* 0x0000002900097c82 */ /* 0x000fe20008000000 */
[----:B------:R-:W-:Y:S01]  /*5990*/  IMAD.U32 R11, RZ, RZ, UR4 ;  /* 0x00000004ff0b7e24 */ /* 0x000fe2000f8e00ff */
[----:B------:R-:W-:Y:S01]  /*59a0*/  UMOV UR11, UR43 ;  /* 0x0000002b000b7c82 */ /* 0x000fe20008000000 */
[----:B------:R-:W-:Y:S01]  /*59b0*/  UMOV UR12, UR60 ;  /* 0x0000003c000c7c82 */ /* 0x000fe20008000000 */
[----:B------:R-:W-:Y:S01]  /*59c0*/  @!P1 R2UR UR4, R10 ;  /* 0x000000000a0492ca */ /* 0x000fe200000e0000 */
[----:B------:R-:W-:Y:S01]  /*59d0*/  UPRMT UR6, UR61, 0x654, UR41 ;  /* 0x000006543d067896 */ /* 0x000fe20008000029 */
[----:B------:R-:W-:Y:S01]  /*59e0*/  @!P1 R2UR UR5, R11 ;  /* 0x000000000b0592ca */ /* 0x000fe200000e0000 */
[----:B------:R-:W-:Y:S11]  /*59f0*/  @!P1 IMAD.X R6, RZ, RZ, R17, P0 ;  /* 0x000000ffff069224 */ /* 0x000ff600000e0611 */
[----:B------:R-:W-:Y:S01]  /*5a00*/  @!UPT UIADD3 URZ, UPT, UPT, URZ, URZ, URZ ;  /* 0x000000fffffff290 */ /* 0x000fe2000fffe0ff */
[----:B------:R2:W-:Y:S01]  /*5a10*/  @!UP0 UTMALDG.3D [UR40], [UR4], desc[UR16] ;  /* 0x00001028040085b4 */ /* 0x0005e20008011000 */
[----:B------:R-:W-:Y:S05]  /*5a20*/  VOTEU.ALL UP0, P1 ;  /* 0x0000000000ff7886 */ /* 0x000fea0000800000 */
[----:B------:R2:W-:Y:S01]  /*5a30*/  @!UP0 UTMALDG.3D [UR8], [UR4], desc[UR16] ;  /* 0x00001008040085b4 */ /* 0x0005e20008011000 */
[----:B------:R2:W-:Y:S01]  /*5a40*/  @!P1 SYNCS.ARRIVE.TRANS64.RED.A0TR RZ, [UR21+0x30], R0 ;  /* 0x00003000ffff99a7 */ /* 0x0005e20008300415 */
[----:B------:R-:W-:Y:S01]  /*5a50*/  SYNCS.ARRIVE.TRANS64.RED.A1T0 RZ, [UR6], RZ ;  /* 0x000000ffffff79a7 */ /* 0x000fe20008100406 */
[----:B------:R-:W3:Y:S02]  /*5a60*/  SYNCS.PHASECHK.TRANS64.TRYWAIT P2, [UR21+0x58], R9 ;  /* 0x00005809ff0075a7 */ /* 0x000ee40008041115 */
[----:B--23--:R-:W-:Y:S05]  /*5a70*/  @!P2 BRA `(.L_x_96) ;  /* 0x000000480068a947 */ /* 0x00cfea0003800000 */
.L_x_185:
        /* <DEDUP_REMOVED lines=10> */
[----:B------:R-:W-:Y:S02]  /*5b20*/  @!UP0 UIADD3 UR10, UPT, UPT, UR42, 0x50, URZ ;  /* 0x000000502a0a8890 */ /* 0x000fe4000fffe0ff */
[----:B------:R-:W-:Y:S01]  /*5b30*/  @!UP0 UIADD3 UR8, UPT, UPT, UR21, 0x3200, URZ ;  /* 0x0000320015088890 */ /* 0x000fe2000fffe0ff */
[----:B------:R-:W-:Y:S01]  /*5b40*/  IMAD.U32 R10, RZ, RZ, UR5 ;  /* 0x00000005ff0a7e24 */ /* 0x000fe2000f8e00ff */
[----:B------:R-:W-:Y:S01]  /*5b50*/  VOTEU.ALL UP0, P1 ;  /* 0x0000000000ff7886 */ /* 0x000fe20000800000 */
[----:B------:R-:W-:Y:S01]  /*5b60*/  IMAD.U32 R11, RZ, RZ, UR4 ;  /* 0x00000004ff0b7e24 */ /* 0x000fe2000f8e00ff */
[----:B------:R-:W-:Y:S01]  /*5b70*/  UMOV UR36, UR60 ;  /* 0x0000003c00247c82 */ /* 0x000fe20008000000 */
[----:B------:R-:W-:Y:S01]  /*5b80*/  UMOV UR9, UR33 ;  /* 0x0000002100097c82 */ /* 0x000fe20008000000 */
[----:B------:R-:W-:Y:S01]  /*5b90*/  @!P1 R2UR UR4, R10 ;  /* 0x000000000a0492ca */ /* 0x000fe200000e0000 */
[----:B------:R-:W-:Y:S01]  /*5ba0*/  UMOV UR11, UR43 ;  /* 0x0000002b000b7c82 */ /* 0x000fe20008000000 */
[----:B------:R-:W-:Y:S01]  /*5bb0*/  @!P1 R2UR UR5, R11 ;  /* 0x000000000b0592ca */ /* 0x000fe200000e0000 */
[----:B------:R-:W-:Y:S01]  /*5bc0*/  UMOV UR12, UR60 ;  /* 0x0000003c000c7c82 */ /* 0x000fe20008000000 */
[----:B------:R-:W-:Y:S01]  /*5bd0*/  UPRMT UR6, UR61, 0x654, UR33 ;  /* 0x000006543d067896 */ /* 0x000fe20008000021 */
[----:B------:R-:W-:Y:S10]  /*5be0*/  @!P1 IMAD.X R6, RZ, RZ, R17, P0 ;  /* 0x000000ffff069224 */ /* 0x000ff400000e0611 */
[----:B------:R2:W-:Y:S01]  /*5bf0*/  @!UP0 UTMALDG.3D [UR32], [UR4], desc[UR16] ;  /* 0x00001020040085b4 */ /* 0x0005e20008011000 */
[----:B------:R-:W-:Y:S05]  /*5c00*/  VOTEU.ALL UP0, P1 ;  /* 0x0000000000ff7886 */ /* 0x000fea0000800000 */
[----:B------:R2:W-:Y:S01]  /*5c10*/  @!UP0 UTMALDG.3D [UR8], [UR4], desc[UR16] ;  /* 0x00001008040085b4 */ /* 0x0005e20008011000 */
[----:B------:R2:W-:Y:S01]  /*5c20*/  @!P1 SYNCS.ARRIVE.TRANS64.RED.A0TR RZ, [UR21+0x38], R0 ;  /* 0x00003800ffff99a7 */ /* 0x0005e20008300415 */
[----:B------:R-:W-:Y:S01]  /*5c30*/  SYNCS.ARRIVE.TRANS64.RED.A1T0 RZ, [UR6], RZ ;  /* 0x000000ffffff79a7 */ /* 0x000fe20008100406 */
[----:B------:R-:W3:Y:S02]  /*5c40*/  SYNCS.PHASECHK.TRANS64.TRYWAIT P2, [UR21+0x60], R9 ;  /* 0x00006009ff0075a7 */ /* 0x000ee40008041115 */
[----:B--23--:R-:W-:Y:S05]  /*5c50*/  @!P2 BRA `(.L_x_97) ;  /* 0x000000480008a947 */ /* 0x00cfea0003800000 */
.L_x_187:
        /* <DEDUP_REMOVED lines=9> */
[----:B------:R-:W-:Y:S01]  /*5cf0*/  VIADD R14, R14, 0x1 ;  /* 0x000000010e0e7836 */ /* 0x000fe20000000000 */
        /* <DEDUP_REMOVED lines=11> */
[----:B------:R-:W-:Y:S11]  /*5db0*/  UPRMT UR6, UR61, 0x654, UR25 ;  /* 0x000006543d067896 */ /* 0x000ff60008000019 */
[----:B------:R2:W-:Y:S01]  /*5dc0*/  @!UP0 UTMALDG.3D [UR24], [UR4], desc[UR16] ;  /* 0x00001018040085b4 */ /* 0x0005e20008011000 */
[----:B------:R-:W-:Y:S05]  /*5dd0*/  VOTEU.ALL UP0, P1 ;  /* 0x0000000000ff7886 */ /* 0x000fea0000800000 */
[----:B------:R2:W-:Y:S01]  /*5de0*/  @!UP0 UTMALDG.3D [UR8], [UR4], desc[UR16] ;  /* 0x00001008040085b4 */ /* 0x0005e20008011000 */
[----:B------:R2:W-:Y:S01]  /*5df0*/  @!P1 SYNCS.ARRIVE.TRANS64.RED.A0TR RZ, [UR21+0x40], R0 ;  /* 0x00004000ffff99a7 */ /* 0x0005e20008300415 */
[----:B------:R-:W-:Y:S01]  /*5e00*/  SYNCS.ARRIVE.TRANS64.RED.A1T0 RZ, [UR6], RZ ;  /* 0x000000ffffff79a7 */ /* 0x000fe20008100406 */
[----:B------:R-:W3:Y:S02]  /*5e10*/  SYNCS.PHASECHK.TRANS64.TRYWAIT P0, [UR21+0x68], R9 ;  /* 0x00006809ff0075a7 */ /* 0x000ee40008001115 */
[----:B--23--:R-:W-:Y:S05]  /*5e20*/  @!P0 BRA `(.L_x_98) ;  /* 0x0000004400ac8947 */ /* 0x00cfea0003800000 */
.L_x_189:
[----:B------:R-:W-:Y:S01]  /*5e30*/  UPLOP3.LUT UP2, UPT, UPT, UPT, UPT, 0x80, 0x8 ;  /* 0x000000000008789c */ /* 0x000fe20003f4f070 */
[----:B------:R-:W-:Y:S01]  /*5e40*/  @!P1 IADD3 R6, P0, PT, R16, 0x580, RZ ;  /* 0x0000058010069810 */ /* 0x000fe20007f1e0ff */
[----:B------:R-:W-:Y:S01]  /*5e50*/  UMOV UR6, 0x0 ;  /* 0x0000000000067882 */ /* 0x000fe20000000000 */
[----:B------:R-:W-:Y:S01]  /*5e60*/  UMOV UR7, 0x10000000 ;  /* 0x1000000000077882 */ /* 0x000fe20000000000 */
[----:B------:R-:W-:Y:S01]  /*5e70*/  VOTEU.ALL UP0, P1 ;  /* 0x0000000000ff7886 */ /* 0x000fe20000800000 */
[----:B------:R-:W-:Y:S01]  /*5e80*/  @!P1 R2UR UR5, R6 ;  /* 0x00000000060592ca */ /* 0x000fe200000e0000 */
[----:B--2---:R-:W-:Y:S01]  /*5e90*/  @!P1 IMAD.X R0, RZ, RZ, R17, P0 ;  /* 0x000000ffff009224 */ /* 0x004fe200000e0611 */
[----:B------:R-:W-:Y:S01]  /*5ea0*/  UMOV UR19, UR43 ;  /* 0x0000002b00137c82 */ /* 0x000fe20008000000 */
[----:B------:R-:W-:Y:S01]  /*5eb0*/  UMOV UR20, UR60 ;  /* 0x0000003c00147c82 */ /* 0x000fe20008000000 */
[----:B------:R-:W-:Y:S01]  /*5ec0*/  @!UP0 UIADD3 UR18, UPT, UPT, UR42, 0x30, URZ ;  /* 0x000000302a128890 */ /* 0x000fe2000fffe0ff */
[----:B------:R-:W-:Y:S01]  /*5ed0*/  R2UR UR26, R58 ;  /* 0x000000003a1a72ca */ /* 0x000fe200000e0000 */
[----:B------:R-:W-:Y:S01]  /*5ee0*/  @!UP0 UIADD3 UR16, UPT, UPT, UR21, 0x6200, URZ ;  /* 0x0000620015108890 */ /* 0x000fe2000fffe0ff */
[----:B------:R-:W-:Y:S01]  /*5ef0*/  @!P1 R2UR UR4, R0 ;  /* 0x00000000000492ca */ /* 0x000fe200000e0000 */
[----:B------:R-:W-:Y:S01]  /*5f00*/  @!UP0 UIADD3 UR17, UPT, UPT, UR21, 0x48, URZ ;  /* 0x0000004815118890 */ /* 0x000fe2000fffe0ff */
[----:B------:R-:W-:Y:S01]  /*5f10*/  R2UR UR24, R59 ;  /* 0x000000003b1872ca */ /* 0x000fe200000e0000 */
[----:B------:R-:W-:Y:S01]  /*5f20*/  @!UP0 UIADD3 UR10, UPT, UPT, UR42, 0x70, URZ ;  /* 0x000000702a0a8890 */ /* 0x000fe2000fffe0ff */
[----:B------:R-:W-:Y:S01]  /*5f30*/  ISETP.NE.AND P0, PT, R14, 0x2, PT ;  /* 0x000000020e00780c */ /* 0x000fe20003f05270 */
[----:B------:R-:W-:Y:S01]  /*5f40*/  @!UP0 UIADD3 UR8, UPT, UPT, UR21, 0x7200, URZ ;  /* 0x0000720015088890 */ /* 0x000fe2000fffe0ff */
[----:B------:R-:W-:Y:S01]  /*5f50*/  IMAD.U32 R8, RZ, RZ, UR5 ;  /* 0x00000005ff087e24 */ /* 0x000fe2000f8e00ff */
[----:B------:R-:W-:Y:S01]  /*5f60*/  VOTEU.ALL UP0, P1 ;  /* 0x0000000000ff7886 */ /* 0x000fe20000800000 */
[----:B------:R-:W-:Y:S01]  /*5f70*/  UMOV UR11, UR43 ;  /* 0x0000002b000b7c82 */ /* 0x000fe20008000000 */
[----:B------:R-:W-:Y:S01]  /*5f80*/  UMOV UR12, UR60 ;  /* 0x0000003c000c7c82 */ /* 0x000fe20008000000 */
[----:B------:R-:W-:Y:S01]  /*5f90*/  UMOV UR9, UR17 ;  /* 0x0000001100097c82 */ /* 0x000fe20008000000 */
[----:B------:R-:W-:Y:S01]  /*5fa0*/  SEL R0, RZ, 0x1, P0 ;  /* 0x00000001ff007807 */ /* 0x000fe20000000000 */
[----:B------:R-:W-:Y:S01]  /*5fb0*/  UIADD3 UR27, UPT, UPT, UR13, UR26, URZ ;  /* 0x0000001a0d1b7290 */ /* 0x000fe2000fffe0ff */
[----:B------:R-:W-:Y:S01]  /*5fc0*/  IMAD.U32 R9, RZ, RZ, UR4 ;  /* 0x00000004ff097e24 */ /* 0x000fe2000f8e00ff */
[----:B------:R-:W-:Y:S01]  /*5fd0*/  @!P1 R2UR UR4, R8 ;  /* 0x00000000080492ca */ /* 0x000fe200000e0000 */
[----:B------:R-:W-:Y:S01]  /*5fe0*/  UMOV UR60, UR29 ;  /* 0x0000001d003c7c82 */ /* 0x000fe20008000000 */
[----:B------:R-:W-:Y:S02]  /*5ff0*/  LOP3.LUT R13, R13, R0, RZ, 0x3c, !PT ;  /* 0x000000000d0d7212 */ /* 0x000fe400078e3cff */
[----:B------:R-:W-:Y:S02]  /*6000*/  @!P1 R2UR UR5, R9 ;  /* 0x00000000090592ca */ /* 0x000fe400000e0000 */
[----:B------:R-:W-:Y:S02]  /*6010*/  LOP3.LUT R15, R15, 0x1, RZ, 0x3c, !PT ;  /* 0x000000010f0f7812 */ /* 0x000fe400078e3cff */
[----:B------:R-:W-:Y:S09]  /*6020*/  SEL R14, R14, RZ, P0 ;  /* 0x000000ff0e0e7207 */ /* 0x000ff20000000000 */
[----:B------:R2:W-:Y:S01]  /*6030*/  @!UP0 UTMALDG.3D [UR16], [UR4], desc[UR6] ;  /* 0x00000610040085b4 */ /* 0x0005e20008011000 */
[----:B------:R-:W-:Y:S05]  /*6040*/  VOTEU.ALL UP0, P1 ;  /* 0x0000000000ff7886 */ /* 0x000fea0000800000 */
[----:B------:R3:W-:Y:S01]  /*6050*/  @!UP0 UTMALDG.3D [UR8], [UR4], desc[UR6] ;  /* 0x00000608040085b4 */ /* 0x0007e20008011000 */
[----:B------:R3:W-:Y:S01]  /*6060*/  @!P1 SYNCS.ARRIVE.TRANS64.RED.A0TR RZ, [UR21+0x48], R7 ;  /* 0x00004807ffff99a7 */ /* 0x0007e20008300415 */
[----:B------:R-:W-:Y:S01]  /*6070*/  SYNCS.ARRIVE.TRANS64.RED.A1T0 RZ, [UR37], RZ ;  /* 0x000000ffffff79a7 */ /* 0x000fe20008100425 */
[----:B--2---:R-:W-:Y:S01]  /*6080*/  UIADD3 UR20, UPT, UPT, UR14, UR24, URZ ;  /* 0x000000180e147290 */ /* 0x004fe2000fffe0ff */
[----:B------:R-:W-:Y:S11]  /*6090*/  BRA.U UP1, `(.L_x_99) ;  /* 0xffffffed01fc7547 */ /* 0x000ff6000b83ffff */
[----:B------:R-:W-:-:S04]  /*60a0*/  SHF.L.U32 R3, R15, 0x1f, RZ ;  /* 0x0000001f0f037819 */ /* 0x000fc800000006ff */
[----:B------:R-:W2:Y:S02]  /*60b0*/  SYNCS.PHASECHK.TRANS64.TRYWAIT P0, [UR21+0x50], R3 ;  /* 0x00005003ff0075a7 */ /* 0x000ea40008001115 */
[----:B--2---:R-:W-:Y:S05]  /*60c0*/  @!P0 BRA `(.L_x_100) ;  /* 0x00000044001c8947 */ /* 0x004fea0003800000 */
.L_x_191:
[----:B------:R-:W4:Y:S02]  /*60d0*/  SYNCS.PHASECHK.TRANS64.TRYWAIT P0, [UR21+0x58], R3 ;  /* 0x00005803ff0075a7 */ /* 0x000f240008001115 */
[----:B----4-:R-:W-:Y:S05]  /*60e0*/  @!P0 BRA `(.L_x_101) ;  /* 0x00000044002c8947 */ /* 0x010fea0003800000 */
.L_x_193:
[----:B------:R-:W4:Y:S02]  /*60f0*/  SYNCS.PHASECHK.TRANS64.TRYWAIT P0, [UR21+0x60], R3 ;  /* 0x00006003ff0075a7 */ /* 0x000f240008001115 */
[----:B----4-:R-:W-:Y:S05]  /*6100*/  @!P0 BRA `(.L_x_102) ;  /* 0x00000044003c8947 */ /* 0x010fea0003800000 */
.L_x_195:
[----:B--2---:R-:W-:-:S07]  /*6110*/  MOV R0, UR21 ;  /* 0x0000001500007c02 */ /* 0x004fce0008000f00 */
.L_x_103:
[----:B--2---:R-:W-:-:S04]  /*6120*/  SHF.L.U32 R3, R15, 0x1f, RZ ;  /* 0x0000001f0f037819 */ /* 0x004fc800000006ff */
[----:B------:R2:W4:Y:S03]  /*6130*/  SYNCS.PHASECHK.TRANS64.TRYWAIT P0, [R0+URZ+0x68], R3 ;  /* 0x00006803000075a7 */ /* 0x00052600080011ff */
[----:B----4-:R-:W-:Y:S05]  /*6140*/  @!P0 NANOSLEEP.SYNCS 0x989680 ;  /* 0x009896800000895d */ /* 0x010fea0003900000 */
[----:B------:R-:W4:Y:S02]  /*6150*/  @!P0 SYNCS.PHASECHK.TRANS64 P0, [R0+URZ+0x68], R3 ;  /* 0x00006803000085a7 */ /* 0x000f2400080010ff */
[----:B-1-34-:R-:W-:Y:S05]  /*6160*/  @P0 EXIT ;  /* 0x000000000000094d */ /* 0x01afea0003800000 */
[----:B------:R-:W-:Y:S05]  /*6170*/  BRA `(.L_x_103) ;  /* 0xfffffffc00e87947 */ /* 0x000fea000383ffff */
.L_x_88:
[----:B------:R-:W-:-:S06]  /*6180*/  UISETP.GE.AND UP0, UPT, UR21, 0x4, UPT ;  /* 0x000000041500788c */ /* 0x000fcc000bf06270 */
[----:B------:R-:W-:-:S13]  /*6190*/  PLOP3.LUT P0, PT, PT, PT, UP0, 0x80, 0x8 ;  /* 0x000000000008781c */ /* 0x000fda0003f0f008 */
[----:B------:R-:W-:Y:S05]  /*61a0*/  @!P0 EXIT ;  /* 0x000000000000894d */ /* 0x000fea0003800000 */
[----:B------:R-:W-:Y:S01]  /*61b0*/  BAR.SYNC.DEFER_BLOCKING 0x6, 0xa0 ;  /* 0x0182800000007b1d */ /* 0x000fe20000010000 */
[----:B------:R-:W-:Y:S01]  /*61c0*/  IMAD.SHL.U32 R3, R71, 0x10, RZ ;  /* 0x0000001047037824 */ /* 0x000fe200078e00ff */
[C---:B------:R-:W-:Y:S01]  /*61d0*/  SHF.L.U32 R4, R57.reuse, 0x15, RZ ;  /* 0x0000001539047819 */ /* 0x040fe200000006ff */
[----:B------:R-:W-:Y:S01]  /*61e0*/  IMAD.SHL.U32 R5, R57, 0x200, RZ ;  /* 0x0000020039057824 */ /* 0x000fe200078e00ff */
[C---:B------:R-:W-:Y:S01]  /*61f0*/  LOP3.LUT R72, R71.reuse, 0x60, RZ, 0xc0, !PT ;  /* 0x0000006047487812 */ /* 0x040fe200078ec0ff */
[----:B------:R-:W-:Y:S01]  /*6200*/  IMAD.SHL.U32 R2, R71, 0x2, RZ ;  /* 0x0000000247027824 */ /* 0x000fe200078e00ff */
[----:B------:R-:W-:Y:S02]  /*6210*/  UMOV UR43, 0x400 ;  /* 0x00000400002b7882 */ /* 0x000fe40000000000 */
[----:B------:R-:W1:Y:S01]  /*6220*/  LDC.64 R54, c[0x0][0x8b0] ;  /* 0x00022c00ff367b82 */ /* 0x000e620000000a00 */
[----:B------:R-:W-:Y:S01]  /*6230*/  ULEA UR43, UR61, UR43, 0x18 ;  /* 0x0000002b3d2b7291 */ /* 0x000fe2000f8ec0ff */
[----:B------:R-:W-:Y:S01]  /*6240*/  LOP3.LUT R70, R3, 0x590, RZ, 0xc0, !PT ;  /* 0x0000059003467812 */ /* 0x000fe200078ec0ff */
[----:B------:R-:W-:Y:S01]  /*6250*/  IMAD.U32 R23, R71, 0x10000, RZ ;  /* 0x0001000047177824 */ /* 0x000fe200078e00ff */
[----:B------:R-:W-:Y:S01]  /*6260*/  LOP3.LUT R3, R3, 0x60, RZ, 0xc0, !PT ;  /* 0x0000006003037812 */ /* 0x000fe200078ec0ff */
[----:B------:R-:W-:Y:S01]  /*6270*/  UIADD3 UR4, UPT, UPT, UR43, 0x200, URZ ;  /* 0x000002002b047890 */ /* 0x000fe2000fffe0ff */
[----:B------:R-:W-:Y:S01]  /*6280*/  LOP3.LUT R70, R70, 0x200, R5, 0xf8, !PT ;  /* 0x0000020046467812 */ /* 0x000fe200078ef805 */
[----:B------:R-:W-:Y:S01]  /*6290*/  HFMA2 R22, -RZ, RZ, 0, 0 ;  /* 0x00000000ff167431 */ /* 0x000fe200000001ff */
[----:B------:R-:W2:Y:S01]  /*62a0*/  LDC.64 R52, c[0x0][0x8a8] ;  /* 0x00022a00ff347b82 */ /* 0x000ea20000000a00 */
[----:B------:R-:W-:Y:S01]  /*62b0*/  LOP3.LUT R3, R3, 0xc, R2, 0xf8, !PT ;  /* 0x0000000c03037812 */ /* 0x000fe200078ef802 */
[----:B------:R-:W-:Y:S01]  /*62c0*/  IMAD.MOV.U32 R67, RZ, RZ, 0x1 ;  /* 0x00000001ff437424 */ /* 0x000fe200078e00ff */
[----:B------:R-:W-:Y:S01]  /*62d0*/  LOP3.LUT R4, R4, 0x200000, RZ, 0xc0, !PT ;  /* 0x0020000004047812 */ /* 0x000fe200078ec0ff */
[----:B------:R-:W-:Y:S01]  /*62e0*/  IMAD.MOV.U32 R66, RZ, RZ, RZ ;  /* 0x000000ffff427224 */ /* 0x000fe200078e00ff */
[----:B------:R-:W-:Y:S01]  /*62f0*/  LOP3.LUT R70, R70, R3, RZ, 0xfc, !PT ;  /* 0x0000000346467212 */ /* 0x000fe200078efcff */
[----:B------:R-:W-:Y:S01]  /*6300*/  IMAD.MOV.U32 R63, RZ, RZ, RZ ;  /* 0x000000ffff3f7224 */ /* 0x000fe200078e00ff */
[----:B------:R-:W-:Y:S01]  /*6310*/  MOV R61, UR4 ;  /* 0x00000004003d7c02 */ /* 0x000fe20008000f00 */
[----:B------:R-:W3:Y:S01]  /*6320*/  LDCU UR57, c[0x0][0x370] ;  /* 0x00006e00ff3977ac */ /* 0x000ee20008000800 */
[----:B------:R-:W4:Y:S01]  /*6330*/  LDS R0, [UR43+0x130] ;  /* 0x0001302bff007984 */ /* 0x000f220008000800 */
[----:B------:R-:W-:-:S02]  /*6340*/  LOP3.LUT R69, R71, 0x2, RZ, 0xc0, !PT ;  /* 0x0000000247457812 */ /* 0x000fc400078ec0ff */
[----:B------:R-:W-:Y:S01]  /*6350*/  LOP3.LUT R23, R4, 0x400000, R23, 0xf8, !PT ;  /* 0x0040000004177812 */ /* 0x000fe200078ef817 */
[----:B------:R-:W-:Y:S01]  /*6360*/  IMAD R70, R70, 0x4, R61 ;  /* 0x0000000446467824 */ /* 0x000fe200078e023d */
[----:B------:R-:W-:Y:S01]  /*6370*/  LOP3.LUT R71, R71, 0x4, RZ, 0xc0, !PT ;  /* 0x0000000447477812 */ /* 0x000fe200078ec0ff */
[----:B------:R-:W1:Y:S01]  /*6380*/  LDCU UR42, c[0x0][0xb0c] ;  /* 0x00016180ff2a77ac */ /* 0x000e620008000800 */
[----:B------:R-:W-:Y:S01]  /*6390*/  MOV R65, RZ ;  /* 0x000000ff00417202 */ /* 0x000fe20000000f00 */
[--C-:B------:R-:W-:Y:S02]  /*63a0*/  IMAD R69, R69, -0x10, R70.reuse ;  /* 0xfffffff045457824 */ /* 0x100fe400078e0246 */
[----:B------:R-:W-:Y:S01]  /*63b0*/  IMAD R68, R71, -0x10, R70 ;  /* 0xfffffff047447824 */ /* 0x000fe200078e0246 */
[----:B------:R-:W1:Y:S01]  /*63c0*/  LDCU UR38, c[0x0][0xb30] ;  /* 0x00016600ff2677ac */ /* 0x000e620008000800 */
[----:B------:R-:W1:Y:S01]  /*63d0*/  LDCU.64 UR50, c[0x0][0x888] ;  /* 0x00011100ff3277ac */ /* 0x000e620008000a00 */
[----:B------:R-:W1:Y:S01]  /*63e0*/  LDCU.64 UR40, c[0x0][0xb28] ;  /* 0x00016500ff2877ac */ /* 0x000e620008000a00 */
[----:B------:R-:W1:Y:S01]  /*63f0*/  LDCU.64 UR62, c[0x0][0x890] ;  /* 0x00011200ff3e77ac */ /* 0x000e620008000a00 */
[----:B------:R-:W1:Y:S01]  /*6400*/  LDCU.128 UR52, c[0x0][0xb10] ;  /* 0x00016200ff3477ac */ /* 0x000e620008000c00 */
[----:B------:R-:W1:Y:S01]  /*6410*/  LDCU UR56, c[0x0][0x374] ;  /* 0x00006e80ff3877ac */ /* 0x000e620008000800 */
[----:B------:R-:W-:Y:S01]  /*6420*/  UMOV UR49, URZ ;  /* 0x000000ff00317c82 */ /* 0x000fe20008000000 */
[----:B------:R-:W-:Y:S01]  /*6430*/  UMOV UR48, URZ ;  /* 0x000000ff00307c82 */ /* 0x000fe20008000000 */
[----:B-1234-:R-:W-:-:S07]  /*6440*/  IMAD.IADD R23, R0, 0x1, R23 ;  /* 0x0000000100177824 */ /* 0x01efce00078e0217 */
.L_x_147:
[----:B------:R-:W-:Y:S02]  /*6450*/  LEA R3, R63, UR43, 0x3 ;  /* 0x0000002b3f037c11 */ /* 0x000fe4000f8e18ff */
[----:B------:R-:W-:Y:S02]  /*6460*/  SHF.L.U32 R0, R65, 0x1f, RZ ;  /* 0x0000001f41007819 */ /* 0x000fe400000006ff */
[----:B-1----:R-:W-:Y:S02]  /*6470*/  LEA R5, R63, UR43, 0x4 ;  /* 0x0000002b3f057c11 */ /* 0x002fe4000f8e20ff */
[----:B------:R-:W1:Y:S02]  /*6480*/  SYNCS.PHASECHK.TRANS64.TRYWAIT P0, [R3+URZ+0x80], R0 ;  /* 0x00008000030075a7 */ /* 0x000e6400080011ff */
[----:B-12---:R-:W-:Y:S05]  /*6490*/  @!P0 BRA `(.L_x_104) ;  /* 0x0000004000708947 */ /* 0x006fea0003800000 */
.L_x_196:
[----:B------:R-:W2:Y:S01]  /*64a0*/  LDS.128 R4, [R5+0x110] ;  /* 0x0001100005047984 */ /* 0x000ea20000000c00 */
        /* <DEDUP_REMOVED lines=10> */
[----:B------:R-:W-:Y:S01]  /*6550*/  PLOP3.LUT P0, PT, PT, PT, UP1, 0x80, 0x8 ;  /* 0x000000000008781c */ /* 0x000fe20003f0f018 */
[----:B------:R-:W-:Y:S11]  /*6560*/  UP2UR UR59, UPR, URZ, 0x2 ;  /* 0x00000002ff3b7883 */ /* 0x000ff60008000000 */
[----:B------:R-:W-:Y:S01]  /*6570*/  @!UPT UIADD3 URZ, UPT, UPT, URZ, URZ, URZ ;  /* 0x000000fffffff290 */ /* 0x000fe2000fffe0ff */
[----:B-1----:R-:W-:Y:S02]  /*6580*/  @P0 SHF.R.U32.HI R0, RZ, 0x10, R5 ;  /* 0x00000010ff000819 */ /* 0x002fe40000011605 */
        /* <DEDUP_REMOVED lines=12> */
[----:B------:R-:W2:Y:S01]  /*6650*/  LDCU UR12, c[0x0][0xb20] ;  /* 0x00016400ff0c77ac */ /* 0x000ea20008000800 */
[----:B------:R-:W-:Y:S02]  /*6660*/  UIMAD.WIDE.U32 UR4, UR56, UR55, URZ ;  /* 0x00000037380472a5 */ /* 0x000fe4000f8e00ff */
[----:B------:R-:W-:Y:S02]  /*6670*/  UIMAD.WIDE.U32 UR6, UR57, UR52, URZ ;  /* 0x00000034390672a5 */ /* 0x000fe4000f8e00ff */
[----:B------:R-:W-:Y:S02]  /*6680*/  UISETP.NE.AND UP0, UPT, UR54, 0x1, UPT ;  /* 0x000000013600788c */ /* 0x000fe4000bf05270 */
[----:B------:R-:W-:Y:S02]  /*6690*/  UIMAD.WIDE.U32 UR8, UR36, UR55, URZ ;  /* 0x00000037240872a5 */ /* 0x000fe4000f8e00ff */
[----:B------:R-:W-:Y:S02]  /*66a0*/  UIMAD.WIDE.U32 UR10, UR37, UR52, URZ ;  /* 0x00000034250a72a5 */ /* 0x000fe4000f8e00ff */
[----:B------:R-:W-:Y:S02]  /*66b0*/  UISETP.NE.AND UP1, UPT, UR42, 0x1, UPT ;  /* 0x000000012a00788c */ /* 0x000fe4000bf25270 */
[----:B------:R-:W-:Y:S01]  /*66c0*/  UISETP.NE.AND UP2, UPT, UR39, 0x1, UPT ;  /* 0x000000012700788c */ /* 0x000fe2000bf45270 */
[----:B------:R-:W-:Y:S02]  /*66d0*/  UMOV UR4, UR5 ;  /* 0x0000000500047c82 */ /* 0x000fe40008000000 */
[----:B--2---:R-:W-:Y:S03]  /*66e0*/  USHF.R.U32.HI UR5, URZ, UR12, UR4 ;  /* 0x0000000cff057299 */ /* 0x004fe60008011604 */
[----:B------:R-:W-:Y:S02]  /*66f0*/  UMOV UR4, UR7 ;  /* 0x0000000700047c82 */ /* 0x000fe40008000000 */
[----:B------:R-:W-:Y:S02]  /*6700*/  USHF.R.U32.HI UR7, URZ, UR53, UR4 ;  /* 0x00000035ff077299 */ /* 0x000fe40008011604 */
[----:B------:R-:W-:Y:S02]  /*6710*/  USEL UR4, UR56, UR5, !UP0 ;  /* 0x0000000538047287 */ /* 0x000fe4000c000000 */
[----:B------:R-:W-:Y:S01]  /*6720*/  USEL UR7, UR57, UR7, !UP1 ;  /* 0x0000000739077287 */ /* 0x000fe2000c800000 */
[----:B------:R-:W-:Y:S01]  /*6730*/  UMOV UR5, UR9 ;  /* 0x0000000900057c82 */ /* 0x000fe20008000000 */
[----:B------:R-:W-:Y:S02]  /*6740*/  UIMAD.WIDE.U32 UR8, UR4, UR40, URZ ;  /* 0x00000028040872a5 */ /* 0x000fe4000f8e00ff */
[----:B------:R-:W-:Y:S03]  /*6750*/  USHF.R.U32.HI UR6, URZ, UR12, UR5 ;  /* 0x0000000cff067299 */ /* 0x000fe60008011605 */
[----:B------:R-:W-:Y:S01]  /*6760*/  UMOV UR5, UR11 ;  /* 0x0000000b00057c82 */ /* 0x000fe20008000000 */
[----:B------:R-:W-:Y:S02]  /*6770*/  UIMAD.WIDE.U32 UR10, UR7, UR40, URZ ;  /* 0x00000028070a72a5 */ /* 0x000fe4000f8e00ff */
[----:B------:R-:W-:Y:S02]  /*6780*/  USHF.R.U32.HI UR12, URZ, UR53, UR5 ;  /* 0x00000035ff0c7299 */ /* 0x000fe40008011605 */
[----:B------:R-:W-:Y:S01]  /*6790*/  USEL UR6, UR36, UR6, !UP0 ;  /* 0x0000000624067287 */ /* 0x000fe2000c000000 */
[----:B------:R-:W-:Y:S02]  /*67a0*/  UMOV UR5, UR9 ;  /* 0x0000000900057c82 */ /* 0x000fe40008000000 */
[----:B------:R-:W-:Y:S01]  /*67b0*/  UMOV UR10, UR11 ;  /* 0x0000000b000a7c82 */ /* 0x000fe20008000000 */
[----:B------:R-:W-:Y:S02]  /*67c0*/  @UP2 USHF.R.U32.HI UR4, URZ, UR41, UR5 ;  /* 0x00000029ff042299 */ /* 0x000fe40008011605 */
[----:B------:R-:W-:Y:S02]  /*67d0*/  @UP2 USHF.R.U32.HI UR7, URZ, UR41, UR10 ;  /* 0x00000029ff072299 */ /* 0x000fe4000801160a */
[----:B------:R-:W-:Y:S02]  /*67e0*/  UIMAD UR4, UR39, UR4, URZ ;  /* 0x00000004270472a4 */ /* 0x000fe4000f8e02ff */
        /* <DEDUP_REMOVED lines=8> */
[----:B------:R-:W-:Y:S02]  /*6870*/  USEL UR11, UR6, UR4, !UP2 ;  /* 0x00000004060b7287 */ /* 0x000fe4000d000000 */
[----:B------:R-:W-:Y:S02]  /*6880*/  UIADD3 UR8, UPT, UPT, -UR5, URZ, URZ ;  /* 0x000000ff05087290 */ /* 0x000fe4000fffe1ff */
[----:B------:R-:W-:Y:S01]  /*6890*/  UIADD3 UR10, UPT, UPT, -UR11, URZ, URZ ;  /* 0x000000ff0b0a7290 */ /* 0x000fe2000fffe1ff */
[----:B------:R-:W-:Y:S01]  /*68a0*/  @!UP0 UMOV UR4, UR9 ;  /* 0x0000000900048c82 */ /* 0x000fe20008000000 */
[----:B------:R-:W-:Y:S02]  /*68b0*/  UIADD3 UR9, UPT, UPT, -UR6, URZ, URZ ;  /* 0x000000ff06097290 */ /* 0x000fe4000fffe1ff */
[----:B------:R-:W-:Y:S02]  /*68c0*/  @!UP0 USHF.R.U32.HI UR4, URZ, UR41, UR4 ;  /* 0x00000029ff048299 */ /* 0x000fe40008011604 */
[----:B------:R-:W-:Y:S02]  /*68d0*/  UIMAD UR10, UR39, UR10, UR6 ;  /* 0x0000000a270a72a4 */ /* 0x000fe4000f8e0206 */
[----:B------:R-:W-:Y:S04]  /*68e0*/  @!UP0 USEL UR4, UR5, UR4, !UP2 ;  /* 0x0000000405048287 */ /* 0x000fe8000d000000 */
[----:B------:R-:W-:Y:S02]  /*68f0*/  @!UP0 UIMAD UR10, UR7, UR10, UR4 ;  /* 0x0000000a070a82a4 */ /* 0x000fe4000f8e0204 */
[----:B------:R-:W-:Y:S02]  /*6900*/  @!UP0 UIADD3 UR11, UPT, UPT, UR11, -UR4, URZ ;  /* 0x800000040b0b8290 */ /* 0x000fe4000fffe0ff */
[----:B------:R-:W-:Y:S02]  /*6910*/  UIMAD UR7, UR42, UR8, UR37 ;  /* 0x000000082a0772a4 */ /* 0x000fe4000f8e0225 */
[----:B------:R-:W-:Y:S02]  /*6920*/  @!UP0 UIMAD UR6, UR11, UR39, UR5 ;  /* 0x000000270b0682a4 */ /* 0x000fe4000f8e0205 */
[----:B------:R-:W-:Y:S01]  /*6930*/  UIMAD UR4, UR54, UR9, UR36 ;  /* 0x00000009360472a4 */ /* 0x000fe2000f8e0224 */
[----:B------:R-:W-:Y:S02]  /*6940*/  @!UP0 UMOV UR5, UR10 ;  /* 0x0000000a00058c82 */ /* 0x000fe40008000000 */
[----:B------:R-:W-:Y:S02]  /*6950*/  UIMAD UR37, UR5, UR42, UR7 ;  /* 0x0000002a052572a4 */ /* 0x000fe4000f8e0207 */
[----:B------:R-:W-:Y:S11]  /*6960*/  UIMAD UR36, UR6, UR54, UR4 ;  /* 0x00000036062472a4 */ /* 0x000ff6000f8e0204 */
[----:B------:R-:W-:Y:S01]  /*6970*/  @!UPT UIADD3 URZ, UPT, UPT, URZ, URZ, URZ ;  /* 0x000000fffffff290 */ /* 0x000fe2000fffe0ff */
.L_x_105:
[----:B------:R-:W-:Y:S01]  /*6980*/  UISETP.NE.AND UP0, UPT, UR38, 0x1, UPT ;  /* 0x000000012600788c */ /* 0x000fe2000bf05270 */
[----:B------:R-:W-:Y:S01]  /*6990*/  LOP3.LUT P0, RZ, R61, 0x1b0, RZ, 0xc0, !PT ;  /* 0x000001b03dff7812 */ /* 0x000fe2000780c0ff */
[----:B------:R-:W-:Y:S01]  /*69a0*/  USHF.L.U32 UR46, UR20, 0x6, URZ ;  /* 0x00000006142e7899 */ /* 0x000fe200080006ff */
[----:B------:R-:W-:Y:S01]  /*69b0*/  BSSY.RECONVERGENT B6, `(.L_x_106) ;  /* 0x0000034000067945 */ /* 0x000fe20003800200 */
[----:B------:R-:W-:Y:S01]  /*69c0*/  USHF.L.U32 UR45, UR27, 0x7, URZ ;  /* 0x000000071b2d7899 */ /* 0x000fe200080006ff */
[----:B------:R-:W-:Y:S06]  /*69d0*/  IADD3 R63, PT, PT, R63, 0x1, RZ ;  /* 0x000000013f3f7810 */ /* 0x000fec0007ffe0ff */
[----:B------:R-:W2:Y:S01]  /*69e0*/  @!UP0 LDCU.128 UR12, c[0x0][0xb10] ;  /* 0x00016200ff0c87ac */ /* 0x000ea20008000c00 */
[----:B------:R-:W3:Y:S01]  /*69f0*/  @!UP0 LDCU UR5, c[0x0][0xb0c] ;  /* 0x00016180ff0587ac */ /* 0x000ee20008000800 */
[----:B------:R-:W4:Y:S01]  /*6a00*/  @!UP0 LDCU UR10, c[0x0][0xb20] ;  /* 0x00016400ff0a87ac */ /* 0x000f220008000800 */
[----:B--2---:R-:W-:Y:S02]  /*6a10*/  UIMAD.WIDE.U32 UR8, UR37, UR12, URZ ;  /* 0x0000000c250872a5 */ /* 0x004fe4000f8e00ff */
[----:B------:R-:W-:Y:S02]  /*6a20*/  UIMAD.WIDE.U32 UR6, UR36, UR15, URZ ;  /* 0x0000000f240672a5 */ /* 0x000fe4000f8e00ff */
[----:B------:R-:W-:Y:S03]  /*6a30*/  @!UP0 UISETP.NE.AND UP1, UPT, UR14, 0x1, UPT ;  /* 0x000000010e00888c */ /* 0x000fe6000bf25270 */
[----:B------:R-:W-:Y:S01]  /*6a40*/  @!UP0 UMOV UR4, UR9 ;  /* 0x0000000900048c82 */ /* 0x000fe20008000000 */
[----:B---3--:R-:W-:Y:S02]  /*6a50*/  @!UP0 UISETP.NE.AND UP2, UPT, UR5, 0x1, UPT ;  /* 0x000000010500888c */ /* 0x008fe4000bf45270 */
[----:B------:R-:W-:Y:S01]  /*6a60*/  @!UP0 USHF.R.U32.HI UR4, URZ, UR13, UR4 ;  /* 0x0000000dff048299 */ /* 0x000fe20008011604 */
[----:B------:R-:W-:Y:S02]  /*6a70*/  @!UP0 UMOV UR6, UR7 ;  /* 0x0000000700068c82 */ /* 0x000fe40008000000 */
[----:B----4-:R-:W-:Y:S02]  /*6a80*/  @!UP0 USHF.R.U32.HI UR6, URZ, UR10, UR6 ;  /* 0x0000000aff068299 */ /* 0x010fe40008011606 */
[----:B------:R-:W-:Y:S02]  /*6a90*/  @!UP0 USEL UR7, UR37, UR4, !UP2 ;  /* 0x0000000425078287 */ /* 0x000fe4000d000000 */
[----:B------:R-:W-:Y:S04]  /*6aa0*/  @!UP0 USEL UR6, UR36, UR6, !UP1 ;  /* 0x0000000624068287 */ /* 0x000fe8000c800000 */
[----:B------:R-:W-:Y:S02]  /*6ab0*/  @!UP0 UIADD3 UR4, UPT, UPT, -UR7, UR6, URZ ;  /* 0x0000000607048290 */ /* 0x000fe4000fffe1ff */
[----:B------:R-:W-:Y:S02]  /*6ac0*/  @!UP0 UIADD3 UR6, UPT, UPT, UR7, -UR6, URZ ;  /* 0x8000000607068290 */ /* 0x000fe4000fffe0ff */
[----:B------:R-:W-:Y:S02]  /*6ad0*/  @!UP0 UIMAD UR37, UR4, UR5, UR37 ;  /* 0x00000005042582a4 */ /* 0x000fe4000f8e0225 */
[----:B------:R-:W-:Y:S01]  /*6ae0*/  @!UP0 UIMAD UR36, UR6, UR14, UR36 ;  /* 0x0000000e062482a4 */ /* 0x000fe2000f8e0224 */
[----:B------:R-:W-:Y:S11]  /*6af0*/  @!P0 BRA `(.L_x_107) ;  /* 0x00000000007c8947 */ /* 0x000ff60003800000 */
[----:B------:R-:W2:Y:S01]  /*6b00*/  LDCU.64 UR8, c[0x4][0x80] ;  /* 0x01001000ff0877ac */ /* 0x000ea20008000a00 */
[----:B------:R-:W-:Y:S01]  /*6b10*/  MOV R2, 0x0 ;  /* 0x0000000000027802 */ /* 0x000fe20000000f00 */
[----:B------:R-:W-:Y:S02]  /*6b20*/  HFMA2 R12, -RZ, RZ, 0, 5.9604644775390625e-08 ;  /* 0x00000001ff0c7431 */ /* 0x000fe400000001ff */
[----:B------:R-:W-:Y:S01]  /*6b30*/  IMAD.MOV.U32 R8, RZ, RZ, 0x70 ;  /* 0x00000070ff087424 */ /* 0x000fe200078e00ff */
[----:B------:R3:W4:Y:S01]  /*6b40*/  LDC.64 R14, c[0x4][R2] ;  /* 0x01000000020e7b82 */ /* 0x0007220000000a00 */
[----:B------:R-:W1:Y:S01]  /*6b50*/  LDCU.64 UR6, c[0x4][0x88] ;  /* 0x01001100ff0677ac */ /* 0x000e620008000a00 */
[----:B------:R-:W-:Y:S01]  /*6b60*/  IMAD.MOV.U32 R13, RZ, RZ, RZ ;  /* 0x000000ffff0d7224 */ /* 0x000fe200078e00ff */
[----:B------:R-:W1:Y:S01]  /*6b70*/  LDCU.64 UR4, c[0x4][0x8] ;  /* 0x01000100ff0477ac */ /* 0x000e620008000a00 */
[----:B--2---:R-:W-:Y:S01]  /*6b80*/  MOV R5, UR9 ;  /* 0x0000000900057c02 */ /* 0x004fe20008000f00 */
[----:B------:R-:W-:Y:S01]  /*6b90*/  IMAD.U32 R4, RZ, RZ, UR8 ;  /* 0x00000008ff047e24 */ /* 0x000fe2000f8e00ff */
[----:B-1----:R-:W-:Y:S01]  /*6ba0*/  MOV R7, UR7 ;  /* 0x0000000700077c02 */ /* 0x002fe20008000f00 */
[----:B------:R-:W-:Y:S01]  /*6bb0*/  IMAD.U32 R6, RZ, RZ, UR6 ;  /* 0x00000006ff067e24 */ /* 0x000fe2000f8e00ff */
[----:B------:R-:W-:Y:S01]  /*6bc0*/  MOV R11, UR5 ;  /* 0x00000005000b7c02 */ /* 0x000fe20008000f00 */
[----:B------:R-:W-:Y:S02]  /*6bd0*/  IMAD.U32 R10, RZ, RZ, UR4 ;  /* 0x00000004ff0a7e24 */ /* 0x000fe4000f8e00ff */
[----:B------:R-:W-:Y:S07]  /*6be0*/  LEPC R20, `(.L_x_108) ;  /* 0x000000001014794e */ /* 0x000fee0000000000 */
[----:B---345:R-:W-:Y:S05]  /*6bf0*/  CALL.ABS.NOINC R14 ;  /* 0x000000000e007343 */ /* 0x038fea0003c00000 */
.L_x_108:
[----:B------:R-:W1:Y:S01]  /*6c00*/  LDCU.64 UR8, c[0x4][0x80] ;  /* 0x01001000ff0877ac */ /* 0x000e620008000a00 */
[----:B------:R-:W2:Y:S01]  /*6c10*/  LDC.64 R2, c[0x4][R2] ;  /* 0x0100000002027b82 */ /* 0x000ea20000000a00 */
[----:B------:R-:W-:Y:S02]  /*6c20*/  HFMA2 R12, -RZ, RZ, 0, 5.9604644775390625e-08 ;  /* 0x00000001ff0c7431 */ /* 0x000fe400000001ff */
[----:B------:R-:W-:Y:S02]  /*6c30*/  IMAD.MOV.U32 R8, RZ, RZ, 0x70 ;  /* 0x00000070ff087424 */ /* 0x000fe400078e00ff */
[----:B------:R-:W-:Y:S01]  /*6c40*/  IMAD.MOV.U32 R13, RZ, RZ, RZ ;  /* 0x000000ffff0d7224 */ /* 0x000fe200078e00ff */
[----:B------:R-:W3:Y:S01]  /*6c50*/  LDCU.64 UR6, c[0x4][0x88] ;  /* 0x01001100ff0677ac */ /* 0x000ee20008000a00 */
[----:B------:R-:W4:Y:S01]  /*6c60*/  LDCU.64 UR4, c[0x4][0x8] ;  /* 0x01000100ff0477ac */ /* 0x000f220008000a00 */
[----:B-1----:R-:W-:Y:S02]  /*6c70*/  MOV R4, UR8 ;  /* 0x0000000800047c02 */ /* 0x002fe40008000f00 */
[----:B------:R-:W-:Y:S02]  /*6c80*/  MOV R5, UR9 ;  /* 0x0000000900057c02 */ /* 0x000fe40008000f00 */
[----:B---3--:R-:W-:Y:S01]  /*6c90*/  MOV R7, UR7 ;  /* 0x0000000700077c02 */ /* 0x008fe20008000f00 */
[----:B------:R-:W-:Y:S01]  /*6ca0*/  IMAD.U32 R6, RZ, RZ, UR6 ;  /* 0x00000006ff067e24 */ /* 0x000fe2000f8e00ff */
[----:B----4-:R-:W-:Y:S01]  /*6cb0*/  MOV R11, UR5 ;  /* 0x00000005000b7c02 */ /* 0x010fe20008000f00 */
[----:B------:R-:W-:Y:S02]  /*6cc0*/  IMAD.U32 R10, RZ, RZ, UR4 ;  /* 0x00000004ff0a7e24 */ /* 0x000fe4000f8e00ff */
[----:B------:R-:W-:Y:S07]  /*6cd0*/  LEPC R20, `(.L_x_107) ;  /* 0x000000001014794e */ /* 0x000fee0000000000 */
[----:B--2---:R-:W-:Y:S05]  /*6ce0*/  CALL.ABS.NOINC R2 ;  /* 0x0000000002007343 */ /* 0x004fea0003c00000 */
.L_x_107:
[----:B------:R-:W-:Y:S05]  /*6cf0*/  BSYNC.RECONVERGENT B6 ;  /* 0x0000000000067941 */ /* 0x000fea0003800200 */
.L_x_106:
[----:B------:R-:W-:Y:S01]  /*6d00*/  R2UR UR4, R60 ;  /* 0x000000003c0472ca */ /* 0x000fe200000e0000 */
[----:B------:R-:W-:Y:S01]  /*6d10*/  UISETP.NE.U32.AND UP0, UPT, UR62, URZ, UPT ;  /* 0x000000ff3e00728c */ /* 0x000fe2000bf05070 */
[----:B------:R-:W-:Y:S02]  /*6d20*/  ISETP.NE.U32.AND P4, PT, R54, RZ, PT ;  /* 0x000000ff3600720c */ /* 0x000fe40003f85070 */
[----:B------:R-:W-:Y:S01]  /*6d30*/  ISETP.NE.U32.AND P2, PT, RZ, UR50, PT ;  /* 0x00000032ff007c0c */ /* 0x000fe2000bf45070 */
[----:B------:R-:W-:Y:S01]  /*6d40*/  UISETP.NE.AND.EX UP1, UPT, UR63, URZ, UPT, UP0 ;  /* 0x000000ff3f00728c */ /* 0x000fe2000bf25300 */
[----:B------:R-:W-:Y:S01]  /*6d50*/  ISETP.NE.AND.EX P4, PT, R55, RZ, PT, P4 ;  /* 0x000000ff3700720c */ /* 0x000fe20003f85340 */
[----:B------:R-:W-:Y:S01]  /*6d60*/  UPLOP3.LUT UP0, UPT, UPT, UPT, UPT, 0x40, 0x4 ;  /* 0x000000000004789c */ /* 0x000fe20003f0e870 */
[----:B------:R-:W-:Y:S05]  /*6d70*/  ISETP.NE.AND.EX P2, PT, RZ, UR51, PT, P2 ;  /* 0x00000033ff007c0c */ /* 0x000fea000bf45320 */
[----:B------:R-:W-:Y:S06]  /*6d80*/  UISETP.NE.AND UP2, UPT, UR4, URZ, UPT ;  /* 0x000000ff0400728c */ /* 0x000fec000bf45270 */
[----:B------:R-:W-:Y:S05]  /*6d90*/  PLOP3.LUT P1, PT, PT, PT, UP2, 0x80, 0x8 ;  /* 0x000000000008781c */ /* 0x000fea0003f2f028 */
[----:B------:R-:W-:Y:S06]  /*6da0*/  @UP2 UPLOP3.LUT UP0, UPT, UPT, UPT, UP1, 0x80, 0x8 ;  /* 0x000000000008289c */ /* 0x000fec0003f0f010 */
[----:B------:R-:W-:Y:S01]  /*6db0*/  PLOP3.LUT P0, PT, PT, PT, UP0, 0x80, 0x8 ;  /* 0x000000000008781c */ /* 0x000fe20003f0f008 */
[----:B------:R-:W-:Y:S01]  /*6dc0*/  @!UPT UIADD3 URZ, UPT, UPT, URZ, URZ, URZ ;  /* 0x000000fffffff290 */ /* 0x000fe2000fffe0ff */
[----:B------:R-:W-:Y:S11]  /*6dd0*/  BRA.U !UP1, `(.L_x_109) ;  /* 0x00000001093c7547 */ /* 0x000ff6000b800000 */
[----:B------:R-:W-:Y:S01]  /*6de0*/  UISETP.NE.U32.AND UP0, UPT, UR50, URZ, UPT ;  /* 0x000000ff3200728c */ /* 0x000fe2000bf05070 */
[----:B-1----:R-:W-:Y:S01]  /*6df0*/  HFMA2 R0, -RZ, RZ, 0, 5.9604644775390625e-08 ;  /* 0x00000001ff007431 */ /* 0x002fe200000001ff */
[----:B------:R-:W1:Y:S01]  /*6e00*/  LDCU.64 UR8, c[0x0][0x358] ;  /* 0x00006b00ff0877ac */ /* 0x000e620008000a00 */
[----:B------:R-:W-:Y:S01]  /*6e10*/  IMAD.MOV.U32 R56, RZ, RZ, 0x1 ;  /* 0x00000001ff387424 */ /* 0x000fe200078e00ff */
[----:B------:R-:W-:Y:S06]  /*6e20*/  UISETP.NE.AND.EX UP0, UPT, UR51, URZ, UPT, UP0 ;  /* 0x000000ff3300728c */ /* 0x000fec000bf05300 */
[----:B------:R-:W-:Y:S05]  /*6e30*/  PLOP3.LUT P3, PT, PT, PT, UP0, 0x80, 0x8 ;  /* 0x000000000008781c */ /* 0x000fea0003f6f008 */
[----:B------:R-:W2:Y:S01]  /*6e40*/  @UP0 LDCU.64 UR4, c[0x0][0x888] ;  /* 0x00011100ff0407ac */ /* 0x000ea20008000a00 */
[----:B------:R-:W-:Y:S07]  /*6e50*/  @UP0 UIMAD UR6, UR60, UR62, URZ ;  /* 0x0000003e3c0602a4 */ /* 0x000fee000f8e02ff */
[----:B------:R-:W-:Y:S01]  /*6e60*/  @!P3 PRMT R56, R0, 0x7610, R56 ;  /* 0x000076100038b816 */ /* 0x000fe20000000038 */
[----:B--2---:R-:W-:Y:S06]  /*6e70*/  @UP0 UIMAD.WIDE UR4, UR6, 0x4, UR4 ;  /* 0x00000004060408a5 */ /* 0x004fec000f8e0204 */
[----:B------:R-:W-:Y:S01]  /*6e80*/  IMAD.U32 R2, RZ, RZ, UR4 ;  /* 0x00000004ff027e24 */ /* 0x000fe2000f8e00ff */
[----:B------:R-:W-:Y:S04]  /*6e90*/  MOV R3, UR5 ;  /* 0x0000000500037c02 */ /* 0x000fe80008000f00 */
[----:B------:R-:W2:Y:S01]  /*6ea0*/  @!UP0 LDCU UR4, c[0x0][0x880] ;  /* 0x00011000ff0487ac */ /* 0x000ea20008000800 */
[----:B-1---5:R3:W5:Y:S02]  /*6eb0*/  @P3 LDG.E R27, desc[UR8][R2.64] ;  /* 0x00000008021b3981 */ /* 0x022764000c1e1900 */
[----:B--23--:R-:W-:Y:S02]  /*6ec0*/  @!P3 IMAD.U32 R27, RZ, RZ, UR4 ;  /* 0x00000004ff1bbe24 */ /* 0x00cfe4000f8e00ff */
.L_x_109:
[----:B------:R-:W-:Y:S05]  /*6ed0*/  @!P4 BRA `(.L_x_110) ;  /* 0x000000000024c947 */ /* 0x000fea0003800000 */
[----:B------:R-:W-:Y:S01]  /*6ee0*/  ISETP.NE.U32.AND P3, PT, R52, RZ, PT ;  /* 0x000000ff3400720c */ /* 0x000fe20003f65070 */
[----:B------:R-:W2:Y:S03]  /*6ef0*/  LDCU.64 UR4, c[0x0][0x358] ;  /* 0x00006b00ff0477ac */ /* 0x000ea60008000a00 */
[----:B------:R-:W-:Y:S11]  /*6f00*/  ISETP.NE.AND.EX P3, PT, R53, RZ, PT, P3 ;  /* 0x000000ff3500720c */ /* 0x000ff60003f65330 */
[----:B------:R-:W-:Y:S02]  /*6f10*/  @!UPT UIADD3 URZ, UPT, UPT, URZ, URZ, URZ ;  /* 0x000000fffffff290 */ /* 0x000fe4000fffe0ff */
[----:B------:R-:W3:Y:S01]  /*6f20*/  @P3 LDC.64 R2, c[0x0][0x8a8] ;  /* 0x00022a00ff023b82 */ /* 0x000ee20000000a00 */
[----:B-1----:R-:W-:Y:S04]  /*6f30*/  @P3 IMAD R0, R54, UR60, RZ ;  /* 0x0000003c36003c24 */ /* 0x002fe8000f8e02ff */
[----:B---3--:R-:W-:Y:S05]  /*6f40*/  @P3 IMAD.WIDE R2, R0, 0x4, R2 ;  /* 0x0000000400023825 */ /* 0x008fea00078e0202 */
[----:B--2--5:R2:W5:Y:S02]  /*6f50*/  @P3 LDG.E R24, desc[UR4][R2.64] ;  /* 0x0000000402183981 */ /* 0x024564000c1e1900 */
[----:B--2---:R-:W3:Y:S02]  /*6f60*/  @!P3 LDC R24, c[0x0][0x8a0] ;  /* 0x00022800ff18bb82 */ /* 0x004ee40000000800 */
.L_x_110:
[----:B-----5:R-:W-:Y:S01]  /*6f70*/  FSETP.NEU.AND P3, PT, R27, RZ, PT ;  /* 0x000000ff1b00720b */ /* 0x020fe20003f6d000 */
[----:B------:R-:W-:Y:S01]  /*6f80*/  BSSY B1, `(.L_x_111) ;  /* 0x0000039000017945 */ /* 0x000fe20003800000 */
[----:B------:R-:W-:Y:S01]  /*6f90*/  SEL R5, RZ, 0xffffffff, P2 ;  /* 0xffffffffff057807 */ /* 0x000fe20001000000 */
[----:B------:R-:W-:Y:S01]  /*6fa0*/  IMAD.MOV.U32 R34, RZ, RZ, 0x1 ;  /* 0x00000001ff227424 */ /* 0x000fe200078e00ff */
[----:B------:R-:W-:Y:S01]  /*6fb0*/  @P1 LOP3.LUT P2, RZ, R56, 0xff, RZ, 0xc0, !PT ;  /* 0x000000ff38ff1812 */ /* 0x000fe2000784c0ff */
[C---:B------:R-:W-:Y:S01]  /*6fc0*/  IMAD R25, R22.reuse, 0x40, R23 ;  /* 0x0000004016197824 */ /* 0x040fe200078e0217 */
[----:B-1----:R-:W-:Y:S01]  /*6fd0*/  @P1 SEL R0, RZ, 0xffffffff, P3 ;  /* 0xffffffffff001807 */ /* 0x002fe20001800000 */
[----:B------:R-:W-:Y:S01]  /*6fe0*/  IMAD R64, R71, -0x10, R69 ;  /* 0xfffffff047407824 */ /* 0x000fe200078e0245 */
[----:B------:R-:W-:Y:S01]  /*6ff0*/  LOP3.LUT R67, R67, 0x1, RZ, 0x3c, !PT ;  /* 0x0000000143437812 */ /* 0x000fe200078e3cff */
[----:B------:R-:W-:Y:S01]  /*7000*/  IMAD.MOV.U32 R35, RZ, RZ, RZ ;  /* 0x000000ffff237224 */ /* 0x000fe200078e00ff */
[----:B------:R-:W-:Y:S02]  /*7010*/  @P0 SEL R0, R5, R0, !P2 ;  /* 0x0000000005000207 */ /* 0x000fe40005000000 */
[----:B------:R-:W-:Y:S02]  /*7020*/  CS2R R38, SRZ ;  /* 0x0000000000267805 */ /* 0x000fe4000001ff00 */
[----:B------:R-:W-:Y:S02]  /*7030*/  LEA R74, R22, UR43, 0x3 ;  /* 0x0000002b164a7c11 */ /* 0x000fe4000f8e18ff */
[----:B------:R-:W-:Y:S02]  /*7040*/  CS2R R36, SRZ ;  /* 0x0000000000247805 */ /* 0x000fe4000001ff00 */
[----:B------:R-:W-:Y:S02]  /*7050*/  @P1 LOP3.LUT R0, R0, 0x1, RZ, 0xc0, !PT ;  /* 0x0000000100001812 */ /* 0x000fe400078ec0ff */
[----:B------:R-:W-:Y:S02]  /*7060*/  CS2R R42, SRZ ;  /* 0x00000000002a7805 */ /* 0x000fe4000001ff00 */
[----:B------:R-:W-:Y:S02]  /*7070*/  SHF.L.U32 R3, R66, 0x1f, RZ ;  /* 0x0000001f42037819 */ /* 0x000fe400000006ff */
[----:B------:R-:W-:Y:S02]  /*7080*/  CS2R R40, SRZ ;  /* 0x0000000000287805 */ /* 0x000fe4000001ff00 */
[----:B------:R-:W-:Y:S02]  /*7090*/  ISETP.NE.U32.OR P5, PT, R0, 0x1, !P1 ;  /* 0x000000010000780c */ /* 0x000fe40004fa5470 */
[----:B------:R-:W-:Y:S02]  /*70a0*/  CS2R R46, SRZ ;  /* 0x00000000002e7805 */ /* 0x000fe4000001ff00 */
[----:B------:R-:W-:Y:S02]  /*70b0*/  PLOP3.LUT P2, PT, PT, PT, UP1, 0x80, 0x8 ;  /* 0x000000000008781c */ /* 0x000fe40003f4f018 */
[----:B------:R-:W-:Y:S02]  /*70c0*/  CS2R R44, SRZ ;  /* 0x00000000002c7805 */ /* 0x000fe4000001ff00 */
[----:B------:R-:W-:Y:S02]  /*70d0*/  LOP3.LUT P4, R62, R56, 0xff, RZ, 0xc0, !PT ;  /* 0x000000ff383e7812 */ /* 0x000fe4000788c0ff */
[----:B------:R-:W-:Y:S02]  /*70e0*/  CS2R R50, SRZ ;  /* 0x0000000000327805 */ /* 0x000fe4000001ff00 */
[----:B------:R-:W-:Y:S02]  /*70f0*/  SEL R0, RZ, 0xffffffff, P3 ;  /* 0xffffffffff007807 */ /* 0x000fe40001800000 */
[----:B------:R-:W-:Y:S02]  /*7100*/  CS2R R48, SRZ ;  /* 0x0000000000307805 */ /* 0x000fe4000001ff00 */
[----:B------:R-:W-:Y:S02]  /*7110*/  P2R R73, PR, RZ, 0x20 ;  /* 0x00000020ff497803 */ /* 0x000fe40000000000 */
[----:B------:R-:W-:Y:S02]  /*7120*/  @P5 SHF.L.U32 R2, R67, 0x1f, RZ ;  /* 0x0000001f43025819 */ /* 0x000fe400000006ff */
[----:B------:R-:W-:Y:S02]  /*7130*/  @P2 SEL R0, R5, R0, !P4 ;  /* 0x0000000005002207 */ /* 0x000fe40006000000 */
[----:B------:R-:W1:Y:S02]  /*7140*/  @P5 SYNCS.PHASECHK.TRANS64.TRYWAIT P1, [UR43+0x30], R2 ;  /* 0x00003002ff0055a7 */ /* 0x000e64000802112b */
[----:B------:R-:W-:Y:S04]  /*7150*/  LOP3.LUT R0, R0, 0x1, RZ, 0xc0, !PT ;  /* 0x0000000100007812 */ /* 0x000fe800078ec0ff */
[----:B------:R-:W-:Y:S04]  /*7160*/  ISETP.NE.U32.AND P2, PT, R0, 0x1, PT ;  /* 0x000000010000780c */ /* 0x000fe80003f45070 */
[----:B------:R-:W-:Y:S01]  /*7170*/  P2R R75, PR, RZ, 0x4 ;  /* 0x00000004ff4b7803 */ /* 0x000fe20000000000 */
[----:B------:R2:W4:Y:S01]  /*7180*/  SYNCS.PHASECHK.TRANS64.TRYWAIT P0, [R74+URZ+0xa0], R3 ;  /* 0x0000a0034a0075a7 */ /* 0x00052200080011ff */
[----:B-1----:R-:W-:Y:S01]  /*7190*/  @P5 SEL R34, RZ, 0x1, !P1 ;  /* 0x00000001ff225807 */ /* 0x002fe20004800000 */
[----:B--2---:R-:W-:Y:S06]  /*71a0*/  @!P5 BRA `(.L_x_112) ;  /* 0x000000000058d947 */ /* 0x004fec0003800000 */
[----:B------:R-:W-:Y:S01]  /*71b0*/  IMAD.MOV.U32 R39, RZ, RZ, RZ ;  /* 0x000000ffff277224 */ /* 0x000fe200078e00ff */
[----:B------:R-:W-:Y:S01]  /*71c0*/  ISETP.NE.AND P1, PT, R34, RZ, PT ;  /* 0x000000ff2200720c */ /* 0x000fe20003f25270 */
[----:B------:R-:W-:Y:S01]  /*71d0*/  BSSY B0, `(.L_x_113) ;  /* 0x000000c000007945 */ /* 0x000fe20003800000 */
[----:B------:R-:W-:Y:S02]  /*71e0*/  CS2R R50, SRZ ;  /* 0x0000000000327805 */ /* 0x000fe4000001ff00 */
[----:B------:R-:W-:Y:S02]  /*71f0*/  CS2R R48, SRZ ;  /* 0x0000000000307805 */ /* 0x000fe4000001ff00 */
[----:B------:R-:W-:Y:S02]  /*7200*/  CS2R R46, SRZ ;  /* 0x00000000002e7805 */ /* 0x000fe4000001ff00 */
[----:B------:R-:W-:Y:S02]  /*7210*/  CS2R R44, SRZ ;  /* 0x00000000002c7805 */ /* 0x000fe4000001ff00 */
[----:B------:R-:W-:Y:S02]  /*7220*/  CS2R R42, SRZ ;  /* 0x00000000002a7805 */ /* 0x000fe4000001ff00 */
[----:B------:R-:W-:Y:S02]  /*7230*/  CS2R R40, SRZ ;  /* 0x0000000000287805 */ /* 0x000fe4000001ff00 */
[----:B------:R-:W-:Y:S01]  /*7240*/  CS2R R36, SRZ ;  /* 0x0000000000247805 */ /* 0x000fe2000001ff00 */
[----:B------:R-:W-:Y:S06]  /*7250*/  @P1 BRA `(.L_x_114) ;  /* 0x00000000000c1947 */ /* 0x000fec0003800000 */
[----:B------:R-:W-:Y:S04]  /*7260*/  SHF.L.U32 R5, R67, 0x1f, RZ ;  /* 0x0000001f43057819 */ /* 0x000fe800000006ff */
[----:B------:R-:W1:Y:S02]  /*7270*/  SYNCS.PHASECHK.TRANS64.TRYWAIT P1, [UR43+0x30], R5 ;  /* 0x00003005ff0075a7 */ /* 0x000e64000802112b */
[----:B-1----:R-:W-:Y:S05]  /*7280*/  @!P1 BRA `(.L_x_115) ;  /* 0x0000003400089947 */ /* 0x002fea0003800000 */
.L_x_114:
[----:B------:R-:W-:Y:S05]  /*7290*/  BSYNC B0 ;  /* 0x0000000000007941 */ /* 0x000fea0003800000 */
.L_x_113:
[----:B------:R-:W-:Y:S01]  /*72a0*/  ISETP.NE.AND P1, PT, R75, RZ, PT ;  /* 0x000000ff4b00720c */ /* 0x000fe20003f25270 */
[----:B------:R-:W-:Y:S11]  /*72b0*/  HFMA2 R35, -RZ, RZ, 0, 5.9604644775390625e-08 ;  /* 0x00000001ff237431 */ /* 0x000ff600000001ff */
[----:B------:R-:W-:Y:S01]  /*72c0*/  @!UPT UIADD3 URZ, UPT, UPT, URZ, URZ, URZ ;  /* 0x000000fffffff290 */ /* 0x000fe2000fffe0ff */
[----:B------:R2:W1:Y:S04]  /*72d0*/  @P1 LDS.128 R48, [R70] ;  /* 0x0000000046301984 */ /* 0x0004680000000c00 */
[----:B------:R2:W1:Y:S04]  /*72e0*/  @P1 LDS.128 R44, [R69+0x10] ;  /* 0x00001000452c1984 */ /* 0x0004680000000c00 */
[----:B------:R2:W1:Y:S04]  /*72f0*/  @P1 LDS.128 R40, [R68+0x20] ;  /* 0x0000200044281984 */ /* 0x0004680000000c00 */
[----:B------:R2:W1:Y:S02]  /*7300*/  @P1 LDS.128 R36, [R64+0x30] ;  /* 0x0000300040241984 */ /* 0x0004640000000c00 */
.L_x_112:
[----:B------:R-:W-:Y:S05]  /*7310*/  BSYNC B1 ;  /* 0x0000000000017941 */ /* 0x000fea0003800000 */
.L_x_111:
[----:B-1----:R-:W-:Y:S04]  /*7320*/  SHF.R.U32.HI R0, RZ, 0x15, R25 ;  /* 0x00000015ff007819 */ /* 0x002fe80000011619 */
[----:B------:R-:W-:Y:S01]  /*7330*/  LOP3.LUT P1, RZ, R0, 0x3, R57, 0x48, !PT ;  /* 0x0000000300ff7812 */ /* 0x000fe20007824839 */
[----:B------:R-:W-:Y:S01]  /*7340*/  @!UPT UIADD3 URZ, UPT, UPT, URZ, URZ, URZ ;  /* 0x000000fffffff290 */ /* 0x000fe2000fffe0ff */
[----:B----4-:R-:W-:Y:S11]  /*7350*/  @P0 BRA `(.L_x_116) ;  /* 0x0000000000080947 */ /* 0x010ff60003800000 */
[----:B------:R-:W1:Y:S02]  /*7360*/  SYNCS.PHASECHK.TRANS64.TRYWAIT P0, [R74+URZ+0xa0], R3 ;  /* 0x0000a0034a0075a7 */ /* 0x000e6400080011ff */
[----:B-1----:R-:W-:Y:S05]  /*7370*/  @!P0 BRA `(.L_x_117) ;  /* 0x0000003000e48947 */ /* 0x002fea0003800000 */
.L_x_116:
[----:B------:R-:W-:Y:S05]  /*7380*/  @!P1 BRA `(.L_x_118) ;  /* 0x0000000000409947 */ /* 0x000fea0003800000 */
[----:B------:R-:W4:Y:S01]  /*7390*/  LDCU.64 UR8, c[0x4][0x70] ;  /* 0x01000e00ff0877ac */ /* 0x000f220008000a00 */
[----:B-1----:R-:W-:Y:S01]  /*73a0*/  MOV R3, 0x0 ;  /* 0x0000000000037802 */ /* 0x002fe20000000f00 */
[----:B------:R-:W-:Y:S02]  /*73b0*/  HFMA2 R12, -RZ, RZ, 0, 5.9604644775390625e-08 ;  /* 0x00000001ff0c7431 */ /* 0x000fe400000001ff */
[----:B------:R-:W-:Y:S02]  /*73c0*/  IMAD.MOV.U32 R8, RZ, RZ, 0x192 ;  /* 0x00000192ff087424 */ /* 0x000fe400078e00ff */
[----:B------:R-:W-:Y:S01]  /*73d0*/  IMAD.MOV.U32 R13, RZ, RZ, RZ ;  /* 0x000000ffff0d7224 */ /* 0x000fe200078e00ff */
[----:B------:R-:W1:Y:S01]  /*73e0*/  LDCU.64 UR6, c[0x4][0x78] ;  /* 0x01000f00ff0677ac */ /* 0x000e620008000a00 */
[----:B------:R-:W2:Y:S01]  /*73f0*/  LDC.64 R2, c[0x4][R3] ;  /* 0x0100000003027b82 */ /* 0x000ea20000000a00 */
[----:B------:R-:W5:Y:S01]  /*7400*/  LDCU.64 UR4, c[0x4][0x10] ;  /* 0x01000200ff0477ac */ /* 0x000f620008000a00 */
[----:B----4-:R-:W-:Y:S01]  /*7410*/  MOV R5, UR9 ;  /* 0x0000000900057c02 */ /* 0x010fe20008000f00 */
[----:B------:R-:W-:Y:S01]  /*7420*/  IMAD.U32 R4, RZ, RZ, UR8 ;  /* 0x00000008ff047e24 */ /* 0x000fe2000f8e00ff */
[----:B-1----:R-:W-:Y:S01]  /*7430*/  MOV R7, UR7 ;  /* 0x0000000700077c02 */ /* 0x002fe20008000f00 */
[----:B------:R-:W-:Y:S01]  /*7440*/  IMAD.U32 R6, RZ, RZ, UR6 ;  /* 0x00000006ff067e24 */ /* 0x000fe2000f8e00ff */
[----:B-----5:R-:W-:Y:S01]  /*7450*/  MOV R11, UR5 ;  /* 0x00000005000b7c02 */ /* 0x020fe20008000f00 */
[----:B------:R-:W-:Y:S02]  /*7460*/  IMAD.U32 R10, RZ, RZ, UR4 ;  /* 0x00000004ff0a7e24 */ /* 0x000fe4000f8e00ff */
[----:B------:R-:W-:Y:S07]  /*7470*/  LEPC R20, `(.L_x_118) ;  /* 0x000000001014794e */ /* 0x000fee0000000000 */
[----:B--23--:R-:W-:Y:S05]  /*7480*/  CALL.ABS.NOINC R2 ;  /* 0x0000000002007343 */ /* 0x00cfea0003c00000 */
.L_x_118:
[----:B------:R-:W-:Y:S01]  /*7490*/  LOP3.LUT R20, R48, 0xffffe000, RZ, 0xc0, !PT ;  /* 0xffffe00030147812 */ /* 0x000fe200078ec0ff */
[----:B------:R-:W-:Y:S05]  /*74a0*/  WARPSYNC.ALL ;  /* 0x0000000000007948 */ /* 0x000fea0003800000 */
[----:B------:R-:W-:Y:S01]  /*74b0*/  R2UR UR4, R25 ;  /* 0x00000000190472ca */ /* 0x000fe200000e0000 */
[----:B------:R-:W-:Y:S01]  /*74c0*/  BSSY.RECONVERGENT B0, `(.L_x_119) ;  /* 0x000005d000007945 */ /* 0x000fe20003800200 */
[----:B------:R-:W-:Y:S02]  /*74d0*/  LOP3.LUT R21, R49, 0xffffe000, RZ, 0xc0, !PT ;  /* 0xffffe00031157812 */ /* 0x000fe400078ec0ff */
[----:B------:R-:W-:Y:S02]  /*74e0*/  LOP3.LUT R26, R50, 0xffffe000, RZ, 0xc0, !PT ;  /* 0xffffe000321a7812 */ /* 0x000fe400078ec0ff */
[----:B------:R-:W-:Y:S02]  /*74f0*/  LOP3.LUT R33, R44, 0xffffe000, RZ, 0xc0, !PT ;  /* 0xffffe0002c217812 */ /* 0x000fe400078ec0ff */
[----:B------:R-:W-:Y:S05]  /*7500*/  ISETP.NE.AND P0, PT, R72, RZ, PT ;  /* 0x000000ff4800720c */ /* 0x000fea0003f05270 */
[----:B------:R-:W3:Y:S02]  /*7510*/  LDTM.x16 R4, tmem[UR4] ;  /* 0x00000004000479ee */ /* 0x000ee40008240000 */
[C---:B---3--:R-:W-:Y:S01]  /*7520*/  FMUL R0, R24.reuse, R4 ;  /* 0x0000000418007220 */ /* 0x048fe20000400000 */
[C---:B------:R-:W-:Y:S01]  /*7530*/  FMUL R2, R24.reuse, R5 ;  /* 0x0000000518027220 */ /* 0x040fe20000400000 */
[C---:B-1----:R-:W-:Y:S01]  /*7540*/  FMUL R3, R24.reuse, R6 ;  /* 0x0000000618037220 */ /* 0x042fe20000400000 */
[----:B------:R-:W-:Y:S01]  /*7550*/  FMUL R7, R24, R7 ;  /* 0x0000000718077220 */ /* 0x000fe20000400000 */
[----:B------:R-:W-:Y:S01]  /*7560*/  FFMA R28, R27, R20, R0 ;  /* 0x000000141b1c7223 */ /* 0x000fe20000000000 */
[----:B------:R-:W-:Y:S01]  /*7570*/  LOP3.LUT R20, R51, 0xffffe000, RZ, 0xc0, !PT ;  /* 0xffffe00033147812 */ /* 0x000fe200078ec0ff */
[C---:B------:R-:W-:Y:S01]  /*7580*/  FFMA R29, R27.reuse, R21, R2 ;  /* 0x000000151b1d7223 */ /* 0x040fe20000000002 */
[----:B------:R-:W-:Y:S01]  /*7590*/  LOP3.LUT R21, R46, 0xffffe000, RZ, 0xc0, !PT ;  /* 0xffffe0002e157812 */ /* 0x000fe200078ec0ff */
[----:B------:R-:W-:Y:S01]  /*75a0*/  FFMA R30, R27, R26, R3 ;  /* 0x0000001a1b1e7223 */ /* 0x000fe20000000003 */
[----:B------:R-:W-:Y:S01]  /*75b0*/  LOP3.LUT R26, R45, 0xffffe000, RZ, 0xc0, !PT ;  /* 0xffffe0002d1a7812 */ /* 0x000fe200078ec0ff */
[----:B------:R-:W-:Y:S01]  /*75c0*/  FFMA R31, R27, R20, R7 ;  /* 0x000000141b1f7223 */ /* 0x000fe20000000007 */
[----:B------:R-:W-:Y:S01]  /*75d0*/  LOP3.LUT R20, R47, 0xffffe000, RZ, 0xc0, !PT ;  /* 0xffffe0002f147812 */ /* 0x000fe200078ec0ff */
[C---:B------:R-:W-:Y:S01]  /*75e0*/  FMUL R4, R24.reuse, R8 ;  /* 0x0000000818047220 */ /* 0x040fe20000400000 */
[----:B------:R-:W-:Y:S01]  /*75f0*/  F2FP.TF32.F32.PACK_B R28, R28 ;  /* 0x0000001cff1c723e */ /* 0x000fe200024050ff */
[C---:B------:R-:W-:Y:S01]  /*7600*/  FMUL R5, R24.reuse, R9 ;  /* 0x0000000918057220 */ /* 0x040fe20000400000 */
[----:B------:R-:W-:Y:S01]  /*7610*/  F2FP.TF32.F32.PACK_B R29, R29 ;  /* 0x0000001dff1d723e */ /* 0x000fe200024050ff */
[C---:B------:R-:W-:Y:S01]  /*7620*/  FMUL R6, R24.reuse, R10 ;  /* 0x0000000a18067220 */ /* 0x040fe20000400000 */
[----:B------:R-:W-:Y:S01]  /*7630*/  FMUL R11, R24, R11 ;  /* 0x0000000b180b7220 */ /* 0x000fe20000400000 */
[----:B------:R-:W-:Y:S01]  /*7640*/  F2FP.TF32.F32.PACK_B R30, R30 ;  /* 0x0000001eff1e723e */ /* 0x000fe200024050ff */
[C---:B------:R-:W-:Y:S01]  /*7650*/  FFMA R4, R27.reuse, R33, R4 ;  /* 0x000000211b047223 */ /* 0x040fe20000000004 */
[----:B------:R-:W-:Y:S01]  /*7660*/  F2FP.TF32.F32.PACK_B R31, R31 ;  /* 0x0000001fff1f723e */ /* 0x000fe200024050ff */
[C---:B------:R-:W-:Y:S01]  /*7670*/  FFMA R5, R27.reuse, R26, R5 ;  /* 0x0000001a1b057223 */ /* 0x040fe20000000005 */
[C---:B------:R-:W-:Y:S01]  /*7680*/  FFMA R6, R27.reuse, R21, R6 ;  /* 0x000000151b067223 */ /* 0x040fe20000000006 */
[----:B------:R-:W-:Y:S01]  /*7690*/  FFMA R7, R27, R20, R11 ;  /* 0x000000141b077223 */ /* 0x000fe2000000000b */
[----:B------:R-:W-:Y:S01]  /*76a0*/  LOP3.LUT R33, R40, 0xffffe000, RZ, 0xc0, !PT ;  /* 0xffffe00028217812 */ /* 0x000fe200078ec0ff */
[----:B------:R1:W-:Y:S01]  /*76b0*/  STS.128 [R70], R28 ;  /* 0x0000001c46007388 */ /* 0x0003e20000000c00 */
[----:B------:R-:W-:Y:S01]  /*76c0*/  LOP3.LUT R26, R41, 0xffffe000, RZ, 0xc0, !PT ;  /* 0xffffe000291a7812 */ /* 0x000fe200078ec0ff */
[C---:B------:R-:W-:Y:S01]  /*76d0*/  FMUL R8, R24.reuse, R12 ;  /* 0x0000000c18087220 */ /* 0x040fe20000400000 */
[----:B------:R-:W-:Y:S01]  /*76e0*/  FMUL R9, R24, R13 ;  /* 0x0000000d18097220 */ /* 0x000fe20000400000 */
[----:B------:R-:W-:Y:S01]  /*76f0*/  LOP3.LUT R21, R42, 0xffffe000, RZ, 0xc0, !PT ;  /* 0xffffe0002a157812 */ /* 0x000fe200078ec0ff */
[C---:B------:R-:W-:Y:S01]  /*7700*/  FMUL R10, R24.reuse, R14 ;  /* 0x0000000e180a7220 */ /* 0x040fe20000400000 */
[----:B------:R-:W-:Y:S01]  /*7710*/  LOP3.LUT R20, R43, 0xffffe000, RZ, 0xc0, !PT ;  /* 0xffffe0002b147812 */ /* 0x000fe200078ec0ff */
[----:B------:R-:W-:Y:S01]  /*7720*/  FMUL R15, R24, R15 ;  /* 0x0000000f180f7220 */ /* 0x000fe20000400000 */
[----:B------:R-:W-:Y:S01]  /*7730*/  F2FP.TF32.F32.PACK_B R4, R4 ;  /* 0x00000004ff04723e */ /* 0x000fe200024050ff */
[C---:B------:R-:W-:Y:S01]  /*7740*/  FFMA R8, R27.reuse, R33, R8 ;  /* 0x000000211b087223 */ /* 0x040fe20000000008 */
[----:B------:R-:W-:Y:S01]  /*7750*/  F2FP.TF32.F32.PACK_B R5, R5 ;  /* 0x00000005ff05723e */ /* 0x000fe200024050ff */
[C---:B------:R-:W-:Y:S01]  /*7760*/  FFMA R9, R27.reuse, R26, R9 ;  /* 0x0000001a1b097223 */ /* 0x040fe20000000009 */
[----:B------:R-:W-:Y:S01]  /*7770*/  F2FP.TF32.F32.PACK_B R6, R6 ;  /* 0x00000006ff06723e */ /* 0x000fe200024050ff */
[C---:B------:R-:W-:Y:S01]  /*7780*/  FFMA R10, R27.reuse, R21, R10 ;  /* 0x000000151b0a7223 */ /* 0x040fe2000000000a */
[----:B------:R-:W-:Y:S01]  /*7790*/  F2FP.TF32.F32.PACK_B R7, R7 ;  /* 0x00000007ff07723e */ /* 0x000fe200024050ff */
[----:B------:R-:W-:Y:S01]  /*77a0*/  FFMA R11, R27, R20, R15 ;  /* 0x000000141b0b7223 */ /* 0x000fe2000000000f */
[----:B------:R-:W-:Y:S01]  /*77b0*/  LOP3.LUT R33, R36, 0xffffe000, RZ, 0xc0, !PT ;  /* 0xffffe00024217812 */ /* 0x000fe200078ec0ff */
[C---:B------:R-:W-:Y:S01]  /*77c0*/  FMUL R12, R24.reuse, R16 ;  /* 0x00000010180c7220 */ /* 0x040fe20000400000 */
[----:B------:R-:W-:Y:S01]  /*77d0*/  LOP3.LUT R26, R37, 0xffffe000, RZ, 0xc0, !PT ;  /* 0xffffe000251a7812 */ /* 0x000fe200078ec0ff */
[----:B------:R1:W-:Y:S01]  /*77e0*/  STS.128 [R69+0x10], R4 ;  /* 0x0000100445007388 */ /* 0x0003e20000000c00 */
        /* <DEDUP_REMOVED lines=13> */
[----:B------:R-:W-:Y:S02]  /*78c0*/  F2FP.TF32.F32.PACK_B R12, R12 ;  /* 0x0000000cff0c723e */ /* 0x000fe400024050ff */
[----:B------:R-:W-:Y:S01]  /*78d0*/  F2FP.TF32.F32.PACK_B R13, R13 ;  /* 0x0000000dff0d723e */ /* 0x000fe200024050ff */
[----:B------:R1:W-:Y:S01]  /*78e0*/  STS.128 [R68+0x20], R8 ;  /* 0x0000200844007388 */ /* 0x0003e20000000c00 */
[----:B------:R-:W-:Y:S02]  /*78f0*/  F2FP.TF32.F32.PACK_B R14, R14 ;  /* 0x0000000eff0e723e */ /* 0x000fe400024050ff */
[----:B------:R-:W-:Y:S05]  /*7900*/  F2FP.TF32.F32.PACK_B R15, R15 ;  /* 0x0000000fff0f723e */ /* 0x000fea00024050ff */
[----:B------:R1:W-:Y:S01]  /*7910*/  STS.128 [R64+0x30], R12 ;  /* 0x0000300c40007388 */ /* 0x0003e20000000c00 */
[----:B------:R-:W-:Y:S01]  /*7920*/  @!PT LDS RZ, [RZ] ;  /* 0x00000000fffff984 */ /* 0x000fe20000000800 */
[----:B------:R-:W-:Y:S01]  /*7930*/  @!PT LDS RZ, [RZ] ;  /* 0x00000000fffff984 */ /* 0x000fe20000000800 */
[----:B------:R-:W-:Y:S01]  /*7940*/  @!PT LDS RZ, [RZ] ;  /* 0x00000000fffff984 */ /* 0x000fe20000000800 */
[----:B------:R-:W-:Y:S01]  /*7950*/  @!PT LDS RZ, [RZ] ;  /* 0x00000000fffff984 */ /* 0x000fe20000000800 */
[----:B------:R3:W-:Y:S07]  /*7960*/  MEMBAR.ALL.CTA ;  /* 0x0000000000007992 */ /* 0x0007ee0000008000 */
[----:B---3--:R-:W3:Y:S02]  /*7970*/  FENCE.VIEW.ASYNC.S ;  /* 0x00000000000073c6 */ /* 0x008ee40000000000 */
[----:B---3--:R-:W-:Y:S06]  /*7980*/  BAR.SYNC.DEFER_BLOCKING 0x1, 0x80 ;  /* 0x0042000000007b1d */ /* 0x008fec0000010000 */
[----:B------:R-:W-:Y:S05]  /*7990*/  @P0 BRA `(.L_x_120) ;  /* 0x00000000003c0947 */ /* 0x000fea0003800000 */
[----:B------:R-:W3:Y:S01]  /*79a0*/  LDCU.64 UR6, c[0x0][0x348] ;  /* 0x00006900ff0677ac */ /* 0x000ee20008000a00 */
[----:B------:R-:W-:Y:S01]  /*79b0*/  UIADD3 UR4, UPT, UPT, UR43, 0x200, URZ ;  /* 0x000002002b047890 */ /* 0x000fe2000fffe0ff */
[----:B------:R-:W-:Y:S01]  /*79c0*/  UMOV UR47, UR60 ;  /* 0x0000003c002f7c82 */ /* 0x000fe20008000000 */
[----:B------:R-:W-:Y:S02]  /*79d0*/  UIADD3 UR9, UPT, UPT, UR45, 0x40, URZ ;  /* 0x000000402d097890 */ /* 0x000fe4000fffe0ff */
[----:B------:R-:W-:Y:S02]  /*79e0*/  UIADD3 UR8, UPT, UPT, UR43, 0x1200, URZ ;  /* 0x000012002b087890 */ /* 0x000fe4000fffe0ff */
[----:B------:R-:W-:Y:S01]  /*79f0*/  MOV R61, UR4 ;  /* 0x00000004003d7c02 */ /* 0x000fe20008000f00 */
[----:B------:R-:W-:Y:S01]  /*7a00*/  UMOV UR10, UR46 ;  /* 0x0000002e000a7c82 */ /* 0x000fe20008000000 */
[----:B------:R-:W-:Y:S02]  /*7a10*/  UMOV UR11, UR60 ;  /* 0x0000003c000b7c82 */ /* 0x000fe40008000000 */
[----:B------:R-:W-:Y:S01]  /*7a20*/  R2UR UR44, R61 ;  /* 0x000000003d2c72ca */ /* 0x000fe200000e0000 */
[----:B---3--:R-:W-:Y:S04]  /*7a30*/  UIADD3 UR4, UP0, UPT, UR6, 0x680, URZ ;  /* 0x0000068006047890 */ /* 0x008fe8000ff1e0ff */
[----:B------:R-:W-:Y:S09]  /*7a40*/  UIADD3.X UR5, UPT, UPT, URZ, UR7, URZ, UP0, !UPT ;  /* 0x00000007ff057290 */ /* 0x000ff200087fe4ff */
[----:B------:R3:W-:Y:S01]  /*7a50*/  UTMASTG.3D [UR44], [UR4] ;  /* 0x0000002c040073b5 */ /* 0x0007e20008010000 */
[----:B------:R3:W-:Y:S01]  /*7a60*/  UTMASTG.3D [UR8], [UR4] ;  /* 0x00000008040073b5 */ /* 0x0007e20008010000 */
[----:B------:R0:W-:Y:S01]  /*7a70*/  UTMACMDFLUSH ;  /* 0x00000000000079b7 */ /* 0x0001e20000000000 */
[----:B---3--:R-:W-:Y:S04]  /*7a80*/  DEPBAR.LE SB0, 0x1 ;  /* 0x000080400000791a */ /* 0x008fe80000000000 */
.L_x_120:
[----:B------:R-:W-:Y:S05]  /*7a90*/  BSYNC.RECONVERGENT B0 ;  /* 0x0000000000007941 */ /* 0x000fea0003800200 */
.L_x_119:
[----:B------:R-:W-:Y:S01]  /*7aa0*/  BAR.SYNC.DEFER_BLOCKING 0x1, 0x80 ;  /* 0x0042000000007b1d */ /* 0x000fe20000010000 */
[----:B------:R-:W-:Y:S01]  /*7ab0*/  ISETP.NE.AND P1, PT, R73, RZ, PT ;  /* 0x000000ff4900720c */ /* 0x000fe20003f25270 */
[----:B------:R-:W-:Y:S01]  /*7ac0*/  UISETP.NE.AND UP0, UPT, UR49, URZ, UPT ;  /* 0x000000ff3100728c */ /* 0x000fe2000bf05270 */
[----:B------:R-:W-:Y:S11]  /*7ad0*/  LEA R3, R35, UR43, 0x3 ;  /* 0x0000002b23037c11 */ /* 0x000ff6000f8e18ff */
[----:B------:R-:W-:Y:S01]  /*7ae0*/  @P1 SHF.L.U32 R2, R67, 0x1f, RZ ;  /* 0x0000001f43021819 */ /* 0x000fe200000006ff */
[----:B------:R-:W-:Y:S06]  /*7af0*/  BRA.U !UP0, `(.L_x_121) ;  /* 0x0000000108247547 */ /* 0x000fec000b800000 */
[----:B-1----:R-:W-:Y:S01]  /*7b00*/  IMAD.U32 R5, RZ, RZ, UR48 ;  /* 0x00000030ff057e24 */ /* 0x002fe2000f8e00ff */
[----:B------:R-:W-:Y:S01]  /*7b10*/  MOV R0, UR61 ;  /* 0x0000003d00007c02 */ /* 0x000fe20008000f00 */
[----:B------:R-:W-:Y:S03]  /*7b20*/  UIADD3 UR4, UPT, UPT, UR48, 0x1, URZ ;  /* 0x0000000130047890 */ /* 0x000fe6000fffe0ff */
[----:B------:R-:W-:Y:S01]  /*7b30*/  @P1 LEA R5, R5, UR43, 0x3 ;  /* 0x0000002b05051c11 */ /* 0x000fe2000f8e18ff */
[----:B------:R-:W-:Y:S04]  /*7b40*/  UISETP.NE.AND UP0, UPT, UR4, 0x4, UPT ;  /* 0x000000040400788c */ /* 0x000fe8000bf05270 */
[----:B------:R-:W-:Y:S01]  /*7b50*/  @P1 VIADD R5, R5, 0x50 ;  /* 0x0000005005051836 */ /* 0x000fe20000000000 */
[----:B------:R-:W-:Y:S04]  /*7b60*/  USEL UR48, UR4, URZ, UP0 ;  /* 0x000000ff04307287 */ /* 0x000fe80008000000 */
[----:B------:R-:W-:Y:S04]  /*7b70*/  @P1 PRMT R0, R0, 0x654, R5 ;  /* 0x0000065400001816 */ /* 0x000fe80000000005 */
[----:B------:R3:W-:Y:S04]  /*7b80*/  @P1 SYNCS.ARRIVE.TRANS64.RED.A1T0 RZ, [R0+URZ], RZ ;  /* 0x000000ff00ff19a7 */ /* 0x0007e800081004ff */
.L_x_121:
[----:B------:R-:W4:Y:S01]  /*7b90*/  @P1 SYNCS.PHASECHK.TRANS64.TRYWAIT P0, [R3+URZ+0x30], R2 ;  /* 0x00003002030015a7 */ /* 0x000f2200080011ff */
[----:B------:R-:W-:Y:S01]  /*7ba0*/  BSSY B1, `(.L_x_122) ;  /* 0x0000016000017945 */ /* 0x000fe20003800000 */
[----:B----4-:R-:W-:Y:S03]  /*7bb0*/  @P1 SEL R34, RZ, 0x1, !P0 ;  /* 0x00000001ff221807 */ /* 0x010fe60004000000 */
[----:B------:R-:W-:Y:S05]  /*7bc0*/  @!P1 BRA `(.L_x_123) ;  /* 0x00000000004c9947 */ /* 0x000fea0003800000 */
[----:B------:R-:W-:Y:S01]  /*7bd0*/  ISETP.NE.AND P0, PT, R34, RZ, PT ;  /* 0x000000ff2200720c */ /* 0x000fe20003f05270 */
[----:B------:R-:W-:Y:S01]  /*7be0*/  BSSY B0, `(.L_x_124) ;  /* 0x000000b000007945 */ /* 0x000fe20003800000 */
[----:B------:R-:W-:Y:S11]  /*7bf0*/  ISETP.NE.AND P1, PT, R75, RZ, PT ;  /* 0x000000ff4b00720c */ /* 0x000ff60003f25270 */
[----:B------:R-:W-:Y:S02]  /*7c00*/  @!UPT UIADD3 URZ, UPT, UPT, URZ, URZ, URZ ;  /* 0x000000fffffff290 */ /* 0x000fe4000fffe0ff */
[C---:B-1----:R-:W-:Y:S01]  /*7c10*/  @P1 IMAD R6, R35.reuse, 0x2000, R70 ;  /* 0x0000200023061824 */ /* 0x042fe200078e0246 */
[C---:B------:R-:W-:Y:S01]  /*7c20*/  @P1 LEA R4, R35.reuse, R68, 0xd ;  /* 0x0000004423041211 */ /* 0x040fe200078e68ff */
[C---:B------:R-:W-:Y:S02]  /*7c30*/  @P1 IMAD R5, R35.reuse, 0x2000, R69 ;  /* 0x0000200023051824 */ /* 0x040fe400078e0245 */
[----:B------:R-:W-:Y:S01]  /*7c40*/  @P1 IMAD R2, R35, 0x2000, R64 ;  /* 0x0000200023021824 */ /* 0x000fe200078e0240 */
[----:B------:R-:W-:Y:S06]  /*7c50*/  @P0 BRA `(.L_x_125) ;  /* 0x00000000000c0947 */ /* 0x000fec0003800000 */
[----:B---3--:R-:W-:Y:S04]  /*7c60*/  SHF.L.U32 R0, R67, 0x1f, RZ ;  /* 0x0000001f43007819 */ /* 0x008fe800000006ff */
[----:B------:R-:W1:Y:S02]  /*7c70*/  SYNCS.PHASECHK.TRANS64.TRYWAIT P0, [R3+URZ+0x30], R0 ;  /* 0x00003000030075a7 */ /* 0x000e6400080011ff */
[----:B-1----:R-:W-:Y:S05]  /*7c80*/  @!P0 BRA `(.L_x_126) ;  /* 0x0000002800b48947 */ /* 0x002fea0003800000 */
.L_x_125:
[----:B------:R-:W-:Y:S05]  /*7c90*/  BSYNC B0 ;  /* 0x0000000000007941 */ /* 0x000fea0003800000 */
.L_x_124:
[----:B------:R-:W-:Y:S02]  /*7ca0*/  ISETP.NE.AND P0, PT, R75, RZ, PT ;  /* 0x000000ff4b00720c */ /* 0x000fe40003f05270 */
[----:B------:R-:W-:Y:S11]  /*7cb0*/  IADD3 R35, PT, PT, R35, 0x1, RZ ;  /* 0x0000000123237810 */ /* 0x000ff60007ffe0ff */
[----:B------:R4:W1:Y:S04]  /*7cc0*/  @P0 LDS.128 R48, [R6] ;  /* 0x0000000006300984 */ /* 0x0008680000000c00 */
[----:B------:R4:W1:Y:S04]  /*7cd0*/  @P0 LDS.128 R44, [R5+0x10] ;  /* 0x00001000052c0984 */ /* 0x0008680000000c00 */
[----:B------:R4:W1:Y:S04]  /*7ce0*/  @P0 LDS.128 R40, [R4+0x20] ;  /* 0x0000200004280984 */ /* 0x0008680000000c00 */
[----:B------:R4:W1:Y:S02]  /*7cf0*/  @P0 LDS.128 R36, [R2+0x30] ;  /* 0x0000300002240984 */ /* 0x0008640000000c00 */
.L_x_123:
[----:B------:R-:W-:Y:S05]  /*7d00*/  BSYNC B1 ;  /* 0x0000000000017941 */ /* 0x000fea0003800000 */
.L_x_122:
[----:B-1-3--:R-:W-:Y:S05]  /*7d10*/  VIADD R0, R25, 0x10 ;  /* 0x0000001019007836 */ /* 0x00afea0000000000 */
[----:B------:R-:W-:Y:S04]  /*7d20*/  SHF.R.U32.HI R0, RZ, 0x15, R0 ;  /* 0x00000015ff007819 */ /* 0x000fe80000011600 */
[----:B------:R-:W-:Y:S11]  /*7d30*/  LOP3.LUT P0, RZ, R0, 0x3, R57, 0x48, !PT ;  /* 0x0000000300ff7812 */ /* 0x000ff60007804839 */
[----:B------:R-:W-:Y:S02]  /*7d40*/  @!UPT UIADD3 URZ, UPT, UPT, URZ, URZ, URZ ;  /* 0x000000fffffff290 */ /* 0x000fe4000fffe0ff */
[----:B------:R-:W-:Y:S05]  /*7d50*/  @!P0 BRA `(.L_x_127) ;  /* 0x0000000000408947 */ /* 0x000fea0003800000 */
[----:B------:R-:W1:Y:S01]  /*7d60*/  LDCU.64 UR8, c[0x4][0x70] ;  /* 0x01000e00ff0877ac */ /* 0x000e620008000a00 */
[----:B------:R-:W-:Y:S01]  /*7d70*/  MOV R3, 0x0 ;  /* 0x0000000000037802 */ /* 0x000fe20000000f00 */
[----:B------:R-:W-:Y:S02]  /*7d80*/  HFMA2 R12, -RZ, RZ, 0, 5.9604644775390625e-08 ;  /* 0x00000001ff0c7431 */ /* 0x000fe400000001ff */
[----:B------:R-:W-:Y:S02]  /*7d90*/  IMAD.MOV.U32 R8, RZ, RZ, 0x192 ;  /* 0x00000192ff087424 */ /* 0x000fe400078e00ff */
[----:B------:R-:W-:Y:S01]  /*7da0*/  IMAD.MOV.U32 R13, RZ, RZ, RZ ;  /* 0x000000ffff0d7224 */ /* 0x000fe200078e00ff */
[----:B------:R-:W3:Y:S01]  /*7db0*/  LDCU.64 UR6, c[0x4][0x78] ;  /* 0x01000f00ff0677ac */ /* 0x000ee20008000a00 */
[----:B----4-:R-:W4:Y:S01]  /*7dc0*/  LDC.64 R2, c[0x4][R3] ;  /* 0x0100000003027b82 */ /* 0x010f220000000a00 */
[----:B------:R-:W5:Y:S01]  /*7dd0*/  LDCU.64 UR4, c[0x4][0x10] ;  /* 0x01000200ff0477ac */ /* 0x000f620008000a00 */
[----:B-1----:R-:W-:Y:S01]  /*7de0*/  MOV R5, UR9 ;  /* 0x0000000900057c02 */ /* 0x002fe20008000f00 */
[----:B------:R-:W-:Y:S01]  /*7df0*/  IMAD.U32 R4, RZ, RZ, UR8 ;  /* 0x00000008ff047e24 */ /* 0x000fe2000f8e00ff */
[----:B---3--:R-:W-:Y:S01]  /*7e00*/  MOV R7, UR7 ;  /* 0x0000000700077c02 */ /* 0x008fe20008000f00 */
[----:B------:R-:W-:Y:S01]  /*7e10*/  IMAD.U32 R6, RZ, RZ, UR6 ;  /* 0x00000006ff067e24 */ /* 0x000fe2000f8e00ff */
[----:B-----5:R-:W-:Y:S01]  /*7e20*/  MOV R11, UR5 ;  /* 0x00000005000b7c02 */ /* 0x020fe20008000f00 */
[----:B------:R-:W-:Y:S02]  /*7e30*/  IMAD.U32 R10, RZ, RZ, UR4 ;  /* 0x00000004ff0a7e24 */ /* 0x000fe4000f8e00ff */
[----:B------:R-:W-:Y:S07]  /*7e40*/  LEPC R20, `(.L_x_127) ;  /* 0x000000001014794e */ /* 0x000fee0000000000 */
[----:B--2-4-:R-:W-:Y:S05]  /*7e50*/  CALL.ABS.NOINC R2 ;  /* 0x0000000002007343 */ /* 0x014fea0003c00000 */
.L_x_127:
[----:B------:R-:W-:Y:S01]  /*7e60*/  LOP3.LUT R20, R48, 0xffffe000, RZ, 0xc0, !PT ;  /* 0xffffe00030147812 */ /* 0x000fe200078ec0ff */
[----:B------:R-:W-:Y:S05]  /*7e70*/  WARPSYNC.ALL ;  /* 0x0000000000007948 */ /* 0x000fea0003800000 */
[----:B------:R-:W-:Y:S01]  /*7e80*/  R2UR UR4, R25 ;  /* 0x00000000190472ca */ /* 0x000fe200000e0000 */
[----:B------:R-:W-:Y:S01]  /*7e90*/  IMAD.U32 R77, RZ, RZ, UR48 ;  /* 0x00000030ff4d7e24 */ /* 0x000fe2000f8e00ff */
[----:B------:R-:W-:Y:S01]  /*7ea0*/  LOP3.LUT R21, R49, 0xffffe000, RZ, 0xc0, !PT ;  /* 0xffffe00031157812 */ /* 0x000fe200078ec0ff */
[----:B------:R-:W-:Y:S01]  /*7eb0*/  IMAD.U32 R76, RZ, RZ, UR61 ;  /* 0x0000003dff4c7e24 */ /* 0x000fe2000f8e00ff */
[----:B------:R-:W-:Y:S01]  /*7ec0*/  LOP3.LUT R26, R51, 0xffffe000, RZ, 0xc0, !PT ;  /* 0xffffe000331a7812 */ /* 0x000fe200078ec0ff */
[----:B------:R-:W-:Y:S01]  /*7ed0*/  BSSY.RECONVERGENT B0, `(.L_x_128) ;  /* 0x0000061000007945 */ /* 0x000fe20003800200 */
[----:B------:R-:W-:Y:S02]  /*7ee0*/  LOP3.LUT R33, R44, 0xffffe000, RZ, 0xc0, !PT ;  /* 0xffffe0002c217812 */ /* 0x000fe400078ec0ff */
[----:B------:R-:W-:Y:S02]  /*7ef0*/  LOP3.LUT R32, R45, 0xffffe000, RZ, 0xc0, !PT ;  /* 0xffffe0002d207812 */ /* 0x000fe400078ec0ff */
[----:B------:R-:W-:Y:S02]  /*7f00*/  ISETP.NE.AND P6, PT, R73, RZ, PT ;  /* 0x000000ff4900720c */ /* 0x000fe40003fc5270 */
[----:B------:R-:W-:Y:S01]  /*7f10*/  ISETP.NE.AND P0, PT, R72, RZ, PT ;  /* 0x000000ff4800720c */ /* 0x000fe20003f05270 */
[----:B----4-:R-:W1:Y:S10]  /*7f20*/  LDTM.x16 R4, tmem[UR4+0x10] ;  /* 0x00001004000479ee */ /* 0x010e740008240000 */
[----:B------:R-:W-:Y:S05]  /*7f30*/  @P6 LEA R77, R77, UR43, 0x3 ;  /* 0x0000002b4d4d6c11 */ /* 0x000fea000f8e18ff */
[----:B------:R-:W-:Y:S05]  /*7f40*/  @P6 VIADD R77, R77, 0x50 ;  /* 0x000000504d4d6836 */ /* 0x000fea0000000000 */
[----:B------:R-:W-:Y:S02]  /*7f50*/  @P6 PRMT R76, R76, 0x654, R77 ;  /* 0x000006544c4c6816 */ /* 0x000fe4000000004d */
[----:B------:R-:W-:Y:S01]  /*7f60*/  LEA R77, R35, UR43, 0x3 ;  /* 0x0000002b234d7c11 */ /* 0x000fe2000f8e18ff */
[C---:B-1----:R-:W-:Y:S01]  /*7f70*/  FMUL R0, R24.reuse, R4 ;  /* 0x0000000418007220 */ /* 0x042fe20000400000 */
[C---:B------:R-:W-:Y:S01]  /*7f80*/  FMUL R2, R24.reuse, R5 ;  /* 0x0000000518027220 */ /* 0x040fe20000400000 */
[C---:B------:R-:W-:Y:S01]  /*7f90*/  FMUL R3, R24.reuse, R6 ;  /* 0x0000000618037220 */ /* 0x040fe20000400000 */
[----:B------:R-:W-:Y:S01]  /*7fa0*/  FMUL R7, R24, R7 ;  /* 0x0000000718077220 */ /* 0x000fe20000400000 */
[C---:B------:R-:W-:Y:S01]  /*7fb0*/  FFMA R28, R27.reuse, R20, R0 ;  /* 0x000000141b1c7223 */ /* 0x040fe20000000000 */
[----:B------:R-:W-:Y:S01]  /*7fc0*/  LOP3.LUT R20, R50, 0xffffe000, RZ, 0xc0, !PT ;  /* 0xffffe00032147812 */ /* 0x000fe200078ec0ff */
[C---:B------:R-:W-:Y:S01]  /*7fd0*/  FFMA R29, R27.reuse, R21, R2 ;  /* 0x000000151b1d7223 */ /* 0x040fe20000000002 */
[----:B------:R-:W-:Y:S01]  /*7fe0*/  LOP3.LUT R21, R40, 0xffffe000, RZ, 0xc0, !PT ;  /* 0xffffe00028157812 */ /* 0x000fe200078ec0ff */
[----:B------:R-:W-:Y:S01]  /*7ff0*/  FMUL R4, R24, R8 ;  /* 0x0000000818047220 */ /* 0x000fe20000400000 */
[----:B------:R-:W-:Y:S01]  /*8000*/  F2FP.TF32.F32.PACK_B R28, R28 ;  /* 0x0000001cff1c723e */ /* 0x000fe200024050ff */
[C---:B------:R-:W-:Y:S01]  /*8010*/  FFMA R30, R27.reuse, R20, R3 ;  /* 0x000000141b1e7223 */ /* 0x040fe20000000003 */
[----:B------:R-:W-:Y:S01]  /*8020*/  LOP3.LUT R20, R46, 0xffffe000, RZ, 0xc0, !PT ;  /* 0xffffe0002e147812 */ /* 0x000fe200078ec0ff */
[----:B------:R-:W-:Y:S01]  /*8030*/  FFMA R31, R27, R26, R7 ;  /* 0x0000001a1b1f7223 */ /* 0x000fe20000000007 */
[----:B------:R-:W-:Y:S01]  /*8040*/  LOP3.LUT R26, R47, 0xffffe000, RZ, 0xc0, !PT ;  /* 0xffffe0002f1a7812 */ /* 0x000fe200078ec0ff */
[C---:B------:R-:W-:Y:S01]  /*8050*/  FMUL R5, R24.reuse, R9 ;  /* 0x0000000918057220 */ /* 0x040fe20000400000 */
[----:B------:R-:W-:Y:S01]  /*8060*/  F2FP.TF32.F32.PACK_B R29, R29 ;  /* 0x0000001dff1d723e */ /* 0x000fe200024050ff */
[C---:B------:R-:W-:Y:S01]  /*8070*/  FMUL R6, R24.reuse, R10 ;  /* 0x0000000a18067220 */ /* 0x040fe20000400000 */
[C---:B------:R-:W-:Y:S01]  /*8080*/  FMUL R11, R24.reuse, R11 ;  /* 0x0000000b180b7220 */ /* 0x040fe20000400000 */
[----:B------:R-:W-:Y:S01]  /*8090*/  F2FP.TF32.F32.PACK_B R30, R30 ;  /* 0x0000001eff1e723e */ /* 0x000fe200024050ff */
[C---:B------:R-:W-:Y:S01]  /*80a0*/  FFMA R4, R27.reuse, R33, R4 ;  /* 0x000000211b047223 */ /* 0x040fe20000000004 */
[----:B------:R-:W-:Y:S01]  /*80b0*/  F2FP.TF32.F32.PACK_B R31, R31 ;  /* 0x0000001fff1f723e */ /* 0x000fe200024050ff */
[C---:B------:R-:W-:Y:S01]  /*80c0*/  FFMA R5, R27.reuse, R32, R5 ;  /* 0x000000201b057223 */ /* 0x040fe20000000005 */
[C---:B------:R-:W-:Y:S01]  /*80d0*/  FFMA R6, R27.reuse, R20, R6 ;  /* 0x000000141b067223 */ /* 0x040fe20000000006 */
[----:B------:R-:W-:Y:S01]  /*80e0*/  FFMA R7, R27, R26, R11 ;  /* 0x0000001a1b077223 */ /* 0x000fe2000000000b */
[C---:B------:R-:W-:Y:S01]  /*80f0*/  FMUL R8, R24.reuse, R12 ;  /* 0x0000000c18087220 */ /* 0x040fe20000400000 */
[----:B------:R1:W-:Y:S01]  /*8100*/  STS.128 [R70+0x2000], R28 ;  /* 0x0020001c46007388 */ /* 0x0003e20000000c00 */
[----:B------:R-:W-:Y:S01]  /*8110*/  LOP3.LUT R32, R41, 0xffffe000, RZ, 0xc0, !PT ;  /* 0xffffe00029207812 */ /* 0x000fe200078ec0ff */
        /* <DEDUP_REMOVED lines=34> */
[----:B------:R-:W-:Y:S02]  /*8340*/  F2FP.TF32.F32.PACK_B R15, R15 ;  /* 0x0000000fff0f723e */ /* 0x000fe400024050ff */
[----:B------:R-:W-:Y:S03]  /*8350*/  @P6 SHF.L.U32 R0, R67, 0x1f, RZ ;  /* 0x0000001f43006819 */ /* 0x000fe600000006ff */
        /* <DEDUP_REMOVED lines=10> */
[----:B------:R-:W-:Y:S02]  /*8400*/  UIADD3 UR13, UPT, UPT, UR45, 0x10, URZ ;  /* 0x000000102d0d7890 */ /* 0x000fe4000fffe0ff */
[----:B------:R-:W-:Y:S01]  /*8410*/  UIADD3 UR12, UPT, UPT, UR43, 0x2200, URZ ;  /* 0x000022002b0c7890 */ /* 0x000fe2000fffe0ff */
[----:B------:R-:W-:Y:S01]  /*8420*/  UMOV UR14, UR46 ;  /* 0x0000002e000e7c82 */ /* 0x000fe20008000000 */
[----:B------:R-:W-:Y:S01]  /*8430*/  UMOV UR15, UR60 ;  /* 0x0000003c000f7c82 */ /* 0x000fe20008000000 */
[----:B------:R-:W-:Y:S02]  /*8440*/  UIADD3 UR9, UPT, UPT, UR45, 0x50, URZ ;  /* 0x000000502d097890 */ /* 0x000fe4000fffe0ff */
[----:B------:R-:W-:Y:S01]  /*8450*/  UIADD3 UR8, UPT, UPT, UR43, 0x3200, URZ ;  /* 0x000032002b087890 */ /* 0x000fe2000fffe0ff */
[----:B------:R-:W-:Y:S01]  /*8460*/  UMOV UR10, UR46 ;  /* 0x0000002e000a7c82 */ /* 0x000fe20008000000 */
[----:B------:R-:W-:Y:S01]  /*8470*/  UMOV UR11, UR60 ;  /* 0x0000003c000b7c82 */ /* 0x000fe20008000000 */
[----:B---3--:R-:W-:Y:S04]  /*8480*/  UIADD3 UR4, UP0, UPT, UR6, 0x680, URZ ;  /* 0x0000068006047890 */ /* 0x008fe8000ff1e0ff */
[----:B------:R-:W-:Y:S09]  /*8490*/  UIADD3.X UR5, UPT, UPT, URZ, UR7, URZ, UP0, !UPT ;  /* 0x00000007ff057290 */ /* 0x000ff200087fe4ff */
[----:B------:R3:W-:Y:S01]  /*84a0*/  UTMASTG.3D [UR12], [UR4] ;  /* 0x0000000c040073b5 */ /* 0x0007e20008010000 */
[----:B------:R3:W-:Y:S01]  /*84b0*/  UTMASTG.3D [UR8], [UR4] ;  /* 0x00000008040073b5 */ /* 0x0007e20008010000 */
[----:B------:R0:W-:Y:S01]  /*84c0*/  UTMACMDFLUSH ;  /* 0x00000000000079b7 */ /* 0x0001e20000000000 */
[----:B---3--:R-:W-:Y:S04]  /*84d0*/  DEPBAR.LE SB0, 0x1 ;  /* 0x000080400000791a */ /* 0x008fe80000000000 */
.L_x_129:
[----:B------:R-:W-:Y:S05]  /*84e0*/  BSYNC.RECONVERGENT B0 ;  /* 0x0000000000007941 */ /* 0x000fea0003800200 */
.L_x_128:
[----:B------:R-:W-:Y:S01]  /*84f0*/  BAR.SYNC.DEFER_BLOCKING 0x1, 0x80 ;  /* 0x0042000000007b1d */ /* 0x000fe20000010000 */
[----:B------:R-:W-:Y:S04]  /*8500*/  UIADD3 UR4, UPT, UPT, UR48, 0x1, URZ ;  /* 0x0000000130047890 */ /* 0x000fe8000fffe0ff */
[----:B------:R-:W-:Y:S04]  /*8510*/  UISETP.NE.AND UP0, UPT, UR4, 0x4, UPT ;  /* 0x000000040400788c */ /* 0x000fe8000bf05270 */
[----:B------:R-:W-:Y:S01]  /*8520*/  USEL UR44, UR4, URZ, UP0 ;  /* 0x000000ff042c7287 */ /* 0x000fe20008000000 */
[----:B------:R3:W-:Y:S01]  /*8530*/  @P6 SYNCS.ARRIVE.TRANS64.RED.A1T0 RZ, [R76+URZ], RZ ;  /* 0x000000ff4cff69a7 */ /* 0x0007e200081004ff */
[----:B------:R-:W-:Y:S01]  /*8540*/  BSSY B1, `(.L_x_130) ;  /* 0x0000017000017945 */ /* 0x000fe20003800000 */
[----:B------:R-:W4:Y:S02]  /*8550*/  @P6 SYNCS.PHASECHK.TRANS64.TRYWAIT P0, [R77+URZ+0x30], R0 ;  /* 0x000030004d0065a7 */ /* 0x000f2400080011ff */
[----:B----4-:R-:W-:Y:S01]  /*8560*/  @P6 SEL R34, RZ, 0x1, !P0 ;  /* 0x00000001ff226807 */ /* 0x010fe20004000000 */
[----:B---3--:R-:W-:Y:S06]  /*8570*/  @!P6 BRA `(.L_x_131) ;  /* 0x00000000004ce947 */ /* 0x008fec0003800000 */
        /* <DEDUP_REMOVED lines=9> */
[----:B------:R-:W-:Y:S04]  /*8610*/  SHF.L.U32 R6, R67, 0x1f, RZ ;  /* 0x0000001f43067819 */ /* 0x000fe800000006ff */
[----:B------:R-:W1:Y:S02]  /*8620*/  SYNCS.PHASECHK.TRANS64.TRYWAIT P0, [R77+URZ+0x30], R6 ;  /* 0x000030064d0075a7 */ /* 0x000e6400080011ff */
[----:B-1----:R-:W-:Y:S05]  /*8630*/  @!P0 BRA `(.L_x_134) ;  /* 0x00000020005c8947 */ /* 0x002fea0003800000 */
.L_x_133:
[----:B------:R-:W-:Y:S05]  /*8640*/  BSYNC B0 ;  /* 0x0000000000007941 */ /* 0x000fea0003800000 */
.L_x_132:
[----:B------:R-:W-:Y:S02]  /*8650*/  ISETP.NE.AND P0, PT, R75, RZ, PT ;  /* 0x000000ff4b00720c */ /* 0x000fe40003f05270 */
[----:B------:R-:W-:Y:S11]  /*8660*/  IADD3 R35, PT, PT, R35, 0x1, RZ ;  /* 0x0000000123237810 */ /* 0x000ff60007ffe0ff */
[----:B------:R3:W4:Y:S04]  /*8670*/  @P0 LDS.128 R48, [R4] ;  /* 0x0000000004300984 */ /* 0x0007280000000c00 */
[----:B------:R3:W1:Y:S04]  /*8680*/  @P0 LDS.128 R44, [R3+0x10] ;  /* 0x00001000032c0984 */ /* 0x0006680000000c00 */
[----:B------:R3:W1:Y:S04]  /*8690*/  @P0 LDS.128 R40, [R2+0x20] ;  /* 0x0000200002280984 */ /* 0x0006680000000c00 */
[----:B------:R3:W1:Y:S02]  /*86a0*/  @P0 LDS.128 R36, [R0+0x30] ;  /* 0x0000300000240984 */ /* 0x0006640000000c00 */
.L_x_131:
[----:B------:R-:W-:Y:S05]  /*86b0*/  BSYNC B1 ;  /* 0x0000000000017941 */ /* 0x000fea0003800000 */
.L_x_130:
[----:B---3--:R-:W-:Y:S05]  /*86c0*/  VIADD R0, R25, 0x20 ;  /* 0x0000002019007836 */ /* 0x008fea0000000000 */
[----:B------:R-:W-:Y:S04]  /*86d0*/  SHF.R.U32.HI R0, RZ, 0x15, R0 ;  /* 0x00000015ff007819 */ /* 0x000fe80000011600 */
[----:B------:R-:W-:Y:S11]  /*86e0*/  LOP3.LUT P0, RZ, R0, 0x3, R57, 0x48, !PT ;  /* 0x0000000300ff7812 */ /* 0x000ff60007804839 */
[----:B------:R-:W-:Y:S02]  /*86f0*/  @!UPT UIADD3 URZ, UPT, UPT, URZ, URZ, URZ ;  /* 0x000000fffffff290 */ /* 0x000fe4000fffe0ff */
[----:B------:R-:W-:Y:S05]  /*8700*/  @!P0 BRA `(.L_x_135) ;  /* 0x0000000000408947 */ /* 0x000fea0003800000 */
[----:B------:R-:W3:Y:S01]  /*8710*/  LDCU.64 UR8, c[0x4][0x70] ;  /* 0x01000e00ff0877ac */ /* 0x000ee20008000a00 */
[----:B------:R-:W-:Y:S01]  /*8720*/  MOV R3, 0x0 ;  /* 0x0000000000037802 */ /* 0x000fe20000000f00 */
[----:B-1----:R-:W-:Y:S02]  /*8730*/  HFMA2 R12, -RZ, RZ, 0, 5.9604644775390625e-08 ;  /* 0x00000001ff0c7431 */ /* 0x002fe400000001ff */
[----:B------:R-:W-:Y:S02]  /*8740*/  IMAD.MOV.U32 R8, RZ, RZ, 0x192 ;  /* 0x00000192ff087424 */ /* 0x000fe400078e00ff */
[----:B------:R-:W-:Y:S01]  /*8750*/  IMAD.MOV.U32 R13, RZ, RZ, RZ ;  /* 0x000000ffff0d7224 */ /* 0x000fe200078e00ff */
[----:B------:R-:W1:Y:S01]  /*8760*/  LDCU.64 UR6, c[0x4][0x78] ;  /* 0x01000f00ff0677ac */ /* 0x000e620008000a00 */
[----:B------:R-:W2:Y:S01]  /*8770*/  LDC.64 R2, c[0x4][R3] ;  /* 0x0100000003027b82 */ /* 0x000ea20000000a00 */
[----:B------:R-:W5:Y:S01]  /*8780*/  LDCU.64 UR4, c[0x4][0x10] ;  /* 0x01000200ff0477ac */ /* 0x000f620008000a00 */
[----:B---3--:R-:W-:Y:S01]  /*8790*/  MOV R5, UR9 ;  /* 0x0000000900057c02 */ /* 0x008fe20008000f00 */
[----:B------:R-:W-:Y:S01]  /*87a0*/  IMAD.U32 R4, RZ, RZ, UR8 ;  /* 0x00000008ff047e24 */ /* 0x000fe2000f8e00ff */
[----:B-1----:R-:W-:Y:S01]  /*87b0*/  MOV R7, UR7 ;  /* 0x0000000700077c02 */ /* 0x002fe20008000f00 */
[----:B------:R-:W-:Y:S01]  /*87c0*/  IMAD.U32 R6, RZ, RZ, UR6 ;  /* 0x00000006ff067e24 */ /* 0x000fe2000f8e00ff */
[----:B-----5:R-:W-:Y:S01]  /*87d0*/  MOV R11, UR5 ;  /* 0x00000005000b7c02 */ /* 0x020fe20008000f00 */
[----:B------:R-:W-:Y:S02]  /*87e0*/  IMAD.U32 R10, RZ, RZ, UR4 ;  /* 0x00000004ff0a7e24 */ /* 0x000fe4000f8e00ff */
[----:B------:R-:W-:Y:S07]  /*87f0*/  LEPC R20, `(.L_x_135) ;  /* 0x000000001014794e */ /* 0x000fee0000000000 */
[----:B--2-4-:R-:W-:Y:S05]  /*8800*/  CALL.ABS.NOINC R2 ;  /* 0x0000000002007343 */ /* 0x014fea0003c00000 */
.L_x_135:
[----:B----4-:R-:W-:Y:S01]  /*8810*/  LOP3.LUT R20, R48, 0xffffe000, RZ, 0xc0, !PT ;  /* 0xffffe00030147812 */ /* 0x010fe200078ec0ff */
[----:B------:R-:W-:Y:S05]  /*8820*/  WARPSYNC.ALL ;  /* 0x0000000000007948 */ /* 0x000fea0003800000 */
[----:B------:R-:W-:Y:S01]  /*8830*/  R2UR UR4, R25 ;  /* 0x00000000190472ca */ /* 0x000fe200000e0000 */
[----:B-1----:R-:W-:Y:S01]  /*8840*/  IMAD.U32 R77, RZ, RZ, UR44 ;  /* 0x0000002cff4d7e24 */ /* 0x002fe2000f8e00ff */
        /* <DEDUP_REMOVED lines=8> */
[----:B------:R-:W1:Y:S10]  /*88d0*/  LDTM.x16 R4, tmem[UR4+0x20] ;  /* 0x00002004000479ee */ /* 0x000e740008240000 */
        /* <DEDUP_REMOVED lines=91> */
.L_x_137:
[----:B------:R-:W-:Y:S05]  /*8e90*/  BSYNC.RECONVERGENT B0 ;  /* 0x0000000000007941 */ /* 0x000fea0003800200 */
.L_x_136:
        /* <DEDUP_REMOVED lines=13> */
[C---:B------:R-:W-:Y:S01]  /*8f70*/  @P1 IMAD R3, R35.reuse, 0x2000, R70 ;  /* 0x0000200023031824 */ /* 0x040fe200078e0246 */
[C---:B------:R-:W-:Y:S01]  /*8f80*/  @P1 LEA R0, R35.reuse, R68, 0xd ;  /* 0x0000004423001211 */ /* 0x040fe200078e68ff */
[C---:B------:R-:W-:Y:S02]  /*8f90*/  @P1 IMAD R2, R35.reuse, 0x2000, R69 ;  /* 0x0000200023021824 */ /* 0x040fe400078e0245 */
[----:B------:R-:W-:Y:S01]  /*8fa0*/  @P1 IMAD R35, R35, 0x2000, R64 ;  /* 0x0000200023231824 */ /* 0x000fe200078e0240 */
[----:B------:R-:W-:Y:S06]  /*8fb0*/  @P0 BRA `(.L_x_141) ;  /* 0x00000000000c0947 */ /* 0x000fec0003800000 */
[----:B-1----:R-:W-:Y:S04]  /*8fc0*/  SHF.L.U32 R4, R67, 0x1f, RZ ;  /* 0x0000001f43047819 */ /* 0x002fe800000006ff */
[----:B------:R-:W1:Y:S02]  /*8fd0*/  SYNCS.PHASECHK.TRANS64.TRYWAIT P0, [R77+URZ+0x30], R4 ;  /* 0x000030044d0075a7 */ /* 0x000e6400080011ff */
[----:B-1----:R-:W-:Y:S05]  /*8fe0*/  @!P0 BRA `(.L_x_142) ;  /* 0x0000001800048947 */ /* 0x002fea0003800000 */
.L_x_141:
[----:B------:R-:W-:Y:S05]  /*8ff0*/  BSYNC B0 ;  /* 0x0000000000007941 */ /* 0x000fea0003800000 */
.L_x_140:
[----:B------:R-:W-:Y:S11]  /*9000*/  ISETP.NE.AND P0, PT, R75, RZ, PT ;  /* 0x000000ff4b00720c */ /* 0x000ff60003f05270 */
[----:B------:R-:W-:Y:S02]  /*9010*/  @!UPT UIADD3 URZ, UPT, UPT, URZ, URZ, URZ ;  /* 0x000000fffffff290 */ /* 0x000fe4000fffe0ff */
[----:B------:R3:W4:Y:S04]  /*9020*/  @P0 LDS.128 R48, [R3] ;  /* 0x0000000003300984 */ /* 0x0007280000000c00 */
[----:B------:R3:W1:Y:S04]  /*9030*/  @P0 LDS.128 R44, [R2+0x10] ;  /* 0x00001000022c0984 */ /* 0x0006680000000c00 */
[----:B------:R3:W1:Y:S04]  /*9040*/  @P0 LDS.128 R40, [R0+0x20] ;  /* 0x0000200000280984 */ /* 0x0006680000000c00 */
[----:B------:R3:W1:Y:S02]  /*9050*/  @P0 LDS.128 R36, [R35+0x30] ;  /* 0x0000300023240984 */ /* 0x0006640000000c00 */
.L_x_139:
[----:B------:R-:W-:Y:S05]  /*9060*/  BSYNC B1 ;  /* 0x0000000000017941 */ /* 0x000fea0003800000 */
.L_x_138:
        /* <DEDUP_REMOVED lines=21> */
.L_x_143:
[----:B------:R-:W-:Y:S01]  /*91c0*/  ISETP.NE.AND P0, PT, R72, RZ, PT ;  /* 0x000000ff4800720c */ /* 0x000fe20003f05270 */
[----:B------:R-:W-:Y:S05]  /*91d0*/  WARPSYNC.ALL ;  /* 0x0000000000007948 */ /* 0x000fea0003800000 */
[----:B------:R-:W-:Y:S01]  /*91e0*/  R2UR UR4, R25 ;  /* 0x00000000190472ca */ /* 0x000fe200000e0000 */
[----:B------:R-:W-:Y:S01]  /*91f0*/  VIADD R74, R74, 0xc0 ;  /* 0x000000c04a4a7836 */ /* 0x000fe20000000000 */
[----:B----4-:R-:W-:Y:S01]  /*9200*/  LOP3.LUT R0, R48, 0xffffe000, RZ, 0xc0, !PT ;  /* 0xffffe00030007812 */ /* 0x010fe200078ec0ff */
[----:B------:R-:W-:Y:S01]  /*9210*/  BSSY.RECONVERGENT B0, `(.L_x_144) ;  /* 0x000005f000007945 */ /* 0x000fe20003800200 */
[----:B------:R-:W-:Y:S02]  /*9220*/  LOP3.LUT R2, R49, 0xffffe000, RZ, 0xc0, !PT ;  /* 0xffffe00031027812 */ /* 0x000fe400078ec0ff */
[----:B------:R-:W-:Y:S02]  /*9230*/  LOP3.LUT R3, R50, 0xffffe000, RZ, 0xc0, !PT ;  /* 0xffffe00032037812 */ /* 0x000fe400078ec0ff */
[----:B------:R-:W-:Y:S02]  /*9240*/  LOP3.LUT R20, R51, 0xffffe000, RZ, 0xc0, !PT ;  /* 0xffffe00033147812 */ /* 0x000fe400078ec0ff */
[----:B-1----:R-:W-:Y:S02]  /*9250*/  LOP3.LUT R21, R44, 0xffffe000, RZ, 0xc0, !PT ;  /* 0xffffe0002c157812 */ /* 0x002fe400078ec0ff */
[----:B------:R-:W-:Y:S01]  /*9260*/  LOP3.LUT R26, R45, 0xffffe000, RZ, 0xc0, !PT ;  /* 0xffffe0002d1a7812 */ /* 0x000fe200078ec0ff */
[----:B------:R-:W1:Y:S01]  /*9270*/  LDTM.x16 R4, tmem[UR4+0x30] ;  /* 0x00003004000479ee */ /* 0x000e620008240000 */
[----:B------:R-:W-:Y:S01]  /*9280*/  LOP3.LUT R29, R46, 0xffffe000, RZ, 0xc0, !PT ;  /* 0xffffe0002e1d7812 */ /* 0x000fe200078ec0ff */
[----:B------:R-:W-:Y:S01]  /*9290*/  NOP ;  /* 0x0000000000007918 */ /* 0x000fe20000000000 */
[----:B------:R-:W-:Y:S02]  /*92a0*/  LOP3.LUT R28, R47, 0xffffe000, RZ, 0xc0, !PT ;  /* 0xffffe0002f1c7812 */ /* 0x000fe400078ec0ff */
[----:B------:R-:W-:Y:S02]  /*92b0*/  LOP3.LUT R74, R74, 0xfefffff8, RZ, 0xc0, !PT ;  /* 0xfefffff84a4a7812 */ /* 0x000fe400078ec0ff */
[----:B------:R-:W-:Y:S02]  /*92c0*/  LOP3.LUT R31, R40, 0xffffe000, RZ, 0xc0, !PT ;  /* 0xffffe000281f7812 */ /* 0x000fe400078ec0ff */
[----:B------:R-:W-:Y:S01]  /*92d0*/  LOP3.LUT R30, R41, 0xffffe000, RZ, 0xc0, !PT ;  /* 0xffffe000291e7812 */ /* 0x000fe200078ec0ff */
[----:B-1----:R1:W-:Y:S01]  /*92e0*/  SYNCS.ARRIVE.TRANS64.RED.A1T0 RZ, [R74+URZ], RZ ;  /* 0x000000ff4aff79a7 */ /* 0x0023e200081004ff */
[----:B------:R-:W-:Y:S02]  /*92f0*/  LOP3.LUT R33, R42, 0xffffe000, RZ, 0xc0, !PT ;  /* 0xffffe0002a217812 */ /* 0x000fe400078ec0ff */
[----:B------:R-:W-:Y:S02]  /*9300*/  LOP3.LUT R32, R43, 0xffffe000, RZ, 0xc0, !PT ;  /* 0xffffe0002b207812 */ /* 0x000fe400078ec0ff */
[----:B------:R-:W-:Y:S02]  /*9310*/  LOP3.LUT R35, R36, 0xffffe000, RZ, 0xc0, !PT ;  /* 0xffffe00024237812 */ /* 0x000fe400078ec0ff */
[----:B------:R-:W-:Y:S02]  /*9320*/  LOP3.LUT R34, R37, 0xffffe000, RZ, 0xc0, !PT ;  /* 0xffffe00025227812 */ /* 0x000fe400078ec0ff */
[----:B------:R-:W-:Y:S02]  /*9330*/  LOP3.LUT R37, R38, 0xffffe000, RZ, 0xc0, !PT ;  /* 0xffffe00026257812 */ /* 0x000fe400078ec0ff */
[----:B------:R-:W-:Y:S01]  /*9340*/  LOP3.LUT R36, R39, 0xffffe000, RZ, 0xc0, !PT ;  /* 0xffffe00027247812 */ /* 0x000fe200078ec0ff */
[C---:B------:R-:W-:Y:S01]  /*9350*/  FMUL R4, R24.reuse, R4 ;  /* 0x0000000418047220 */ /* 0x040fe20000400000 */
[C---:B------:R-:W-:Y:S01]  /*9360*/  FMUL R5, R24.reuse, R5 ;  /* 0x0000000518057220 */ /* 0x040fe20000400000 */
[C---:B------:R-:W-:Y:S01]  /*9370*/  FMUL R6, R24.reuse, R6 ;  /* 0x0000000618067220 */ /* 0x040fe20000400000 */
[C---:B------:R-:W-:Y:S01]  /*9380*/  FMUL R7, R24.reuse, R7 ;  /* 0x0000000718077220 */ /* 0x040fe20000400000 */
[C---:B------:R-:W-:Y:S01]  /*9390*/  FFMA R4, R27.reuse, R0, R4 ;  /* 0x000000001b047223 */ /* 0x040fe20000000004 */
[C---:B------:R-:W-:Y:S01]  /*93a0*/  FFMA R5, R27.reuse, R2, R5 ;  /* 0x000000021b057223 */ /* 0x040fe20000000005 */
[C---:B------:R-:W-:Y:S01]  /*93b0*/  FFMA R6, R27.reuse, R3, R6 ;  /* 0x000000031b067223 */ /* 0x040fe20000000006 */
[C---:B------:R-:W-:Y:S01]  /*93c0*/  FFMA R7, R27.reuse, R20, R7 ;  /* 0x000000141b077223 */ /* 0x040fe20000000007 */
[C---:B------:R-:W-:Y:S01]  /*93d0*/  FMUL R8, R24.reuse, R8 ;  /* 0x0000000818087220 */ /* 0x040fe20000400000 */
[C---:B------:R-:W-:Y:S01]  /*93e0*/  FMUL R9, R24.reuse, R9 ;  /* 0x0000000918097220 */ /* 0x040fe20000400000 */
[C---:B------:R-:W-:Y:S01]  /*93f0*/  FMUL R10, R24.reuse, R10 ;  /* 0x0000000a180a7220 */ /* 0x040fe20000400000 */
[C---:B------:R-:W-:Y:S01]  /*9400*/  FMUL R11, R24.reuse, R11 ;  /* 0x0000000b180b7220 */ /* 0x040fe20000400000 */
[----:B------:R-:W-:Y:S01]  /*9410*/  F2FP.TF32.F32.PACK_B R4, R4 ;  /* 0x00000004ff04723e */ /* 0x000fe200024050ff */
[C---:B------:R-:W-:Y:S01]  /*9420*/  FFMA R8, R27.reuse, R21, R8 ;  /* 0x000000151b087223 */ /* 0x040fe20000000008 */
[----:B------:R-:W-:Y:S01]  /*9430*/  F2FP.TF32.F32.PACK_B R5, R5 ;  /* 0x00000005ff05723e */ /* 0x000fe200024050ff */
[C---:B------:R-:W-:Y:S01]  /*9440*/  FFMA R9, R27.reuse, R26, R9 ;  /* 0x0000001a1b097223 */ /* 0x040fe20000000009 */
[----:B------:R-:W-:Y:S01]  /*9450*/  F2FP.TF32.F32.PACK_B R6, R6 ;  /* 0x00000006ff06723e */ /* 0x000fe200024050ff */
[C---:B------:R-:W-:Y:S01]  /*9460*/  FFMA R10, R27.reuse, R29, R10 ;  /* 0x0000001d1b0a7223 */ /* 0x040fe2000000000a */
[----:B------:R-:W-:Y:S01]  /*9470*/  F2FP.TF32.F32.PACK_B R7, R7 ;  /* 0x00000007ff07723e */ /* 0x000fe200024050ff */
[C---:B------:R-:W-:Y:S01]  /*9480*/  FFMA R11, R27.reuse, R28, R11 ;  /* 0x0000001c1b0b7223 */ /* 0x040fe2000000000b */
[C---:B------:R-:W-:Y:S01]  /*9490*/  FMUL R12, R24.reuse, R12 ;  /* 0x0000000c180c7220 */ /* 0x040fe20000400000 */
[----:B------:R-:W-:Y:S01]  /*94a0*/  F2FP.TF32.F32.PACK_B R8, R8 ;  /* 0x00000008ff08723e */ /* 0x000fe200024050ff */
[C---:B------:R-:W-:Y:S01]  /*94b0*/  FMUL R13, R24.reuse, R13 ;  /* 0x0000000d180d7220 */ /* 0x040fe20000400000 */
[----:B------:R1:W-:Y:S01]  /*94c0*/  STS.128 [R70+0x6000], R4 ;  /* 0x0060000446007388 */ /* 0x0003e20000000c00 */
        /* <DEDUP_REMOVED lines=8> */
[C---:B------:R-:W-:Y:S01]  /*9550*/  FFMA R15, R27.reuse, R32, R15 ;  /* 0x000000201b0f7223 */ /* 0x040fe2000000000f */
[C---:B------:R-:W-:Y:S01]  /*9560*/  FMUL R16, R24.reuse, R16 ;  /* 0x0000001018107220 */ /* 0x040fe20000400000 */
[----:B------:R-:W-:Y:S01]  /*9570*/  F2FP.TF32.F32.PACK_B R12, R12 ;  /* 0x0000000cff0c723e */ /* 0x000fe200024050ff */
[----:B------:R1:W-:Y:S01]  /*9580*/  STS.128 [R69+0x6010], R8 ;  /* 0x0060100845007388 */ /* 0x0003e20000000c00 */
[C---:B------:R-:W-:Y:S01]  /*9590*/  FMUL R17, R24.reuse, R17 ;  /* 0x0000001118117220 */ /* 0x040fe20000400000 */
[C---:B------:R-:W-:Y:S01]  /*95a0*/  FMUL R18, R24.reuse, R18 ;  /* 0x0000001218127220 */ /* 0x040fe20000400000 */
[----:B------:R-:W-:Y:S01]  /*95b0*/  FMUL R19, R24, R19 ;  /* 0x0000001318137220 */ /* 0x000fe20000400000 */
[----:B------:R-:W-:Y:S01]  /*95c0*/  F2FP.TF32.F32.PACK_B R13, R13 ;  /* 0x0000000dff0d723e */ /* 0x000fe200024050ff */
[C---:B------:R-:W-:Y:S01]  /*95d0*/  FFMA R16, R27.reuse, R35, R16 ;  /* 0x000000231b107223 */ /* 0x040fe20000000010 */
[----:B------:R-:W-:Y:S01]  /*95e0*/  F2FP.TF32.F32.PACK_B R14, R14 ;  /* 0x0000000eff0e723e */ /* 0x000fe200024050ff */
[C---:B------:R-:W-:Y:S01]  /*95f0*/  FFMA R17, R27.reuse, R34, R17 ;  /* 0x000000221b117223 */ /* 0x040fe20000000011 */
[----:B------:R-:W-:Y:S01]  /*9600*/  F2FP.TF32.F32.PACK_B R15, R15 ;  /* 0x0000000fff0f723e */ /* 0x000fe200024050ff */
[C---:B------:R-:W-:Y:S01]  /*9610*/  FFMA R18, R27.reuse, R37, R18 ;  /* 0x000000251b127223 */ /* 0x040fe20000000012 */
[----:B------:R-:W-:Y:S01]  /*9620*/  FFMA R19, R27, R36, R19 ;  /* 0x000000241b137223 */ /* 0x000fe20000000013 */
[----:B------:R-:W-:Y:S02]  /*9630*/  F2FP.TF32.F32.PACK_B R16, R16 ;  /* 0x00000010ff10723e */ /* 0x000fe400024050ff */
[----:B------:R1:W-:Y:S01]  /*9640*/  STS.128 [R68+0x6020], R12 ;  /* 0x0060200c44007388 */ /* 0x0003e20000000c00 */
[----:B------:R-:W-:Y:S02]  /*9650*/  F2FP.TF32.F32.PACK_B R17, R17 ;  /* 0x00000011ff11723e */ /* 0x000fe400024050ff */
        /* <DEDUP_REMOVED lines=26> */
.L_x_145:
[----:B------:R-:W-:Y:S05]  /*9800*/  BSYNC.RECONVERGENT B0 ;  /* 0x0000000000007941 */ /* 0x000fea0003800200 */
.L_x_144:
[----:B------:R-:W-:Y:S01]  /*9810*/  BAR.SYNC.DEFER_BLOCKING 0x1, 0x80 ;  /* 0x0042000000007b1d */ /* 0x000fe20000010000 */
[----:B------:R-:W-:Y:S01]  /*9820*/  UISETP.NE.AND UP0, UPT, UR49, -0x4, UPT ;  /* 0xfffffffc3100788c */ /* 0x000fe2000bf05270 */
[----:B------:R-:W-:Y:S08]  /*9830*/  IADD3 R0, PT, PT, R22, 0x1, RZ ;  /* 0x0000000116007810 */ /* 0x000ff00007ffe0ff */
[----:B------:R-:W-:Y:S05]  /*9840*/  BRA.U !UP0, `(.L_x_146) ;  /* 0x0000000108287547 */ /* 0x000fea000b800000 */
[----:B------:R-:W-:Y:S01]  /*9850*/  ISETP.NE.AND P0, PT, R73, RZ, PT ;  /* 0x000000ff4900720c */ /* 0x000fe20003f05270 */
[----:B------:R-:W-:Y:S01]  /*9860*/  IMAD.U32 R3, RZ, RZ, UR48 ;  /* 0x00000030ff037e24 */ /* 0x000fe2000f8e00ff */
[----:B------:R-:W-:Y:S01]  /*9870*/  UIADD3 UR4, UPT, UPT, UR48, 0x1, URZ ;  /* 0x0000000130047890 */ /* 0x000fe2000fffe0ff */
[----:B------:R-:W-:Y:S03]  /*9880*/  IMAD.U32 R2, RZ, RZ, UR61 ;  /* 0x0000003dff027e24 */ /* 0x000fe6000f8e00ff */
[----:B------:R-:W-:Y:S04]  /*9890*/  UISETP.NE.AND UP0, UPT, UR4, 0x4, UPT ;  /* 0x000000040400788c */ /* 0x000fe8000bf05270 */
[----:B------:R-:W-:Y:S03]  /*98a0*/  USEL UR48, UR4, URZ, UP0 ;  /* 0x000000ff04307287 */ /* 0x000fe60008000000 */
[----:B------:R-:W-:Y:S05]  /*98b0*/  @P0 LEA R3, R3, UR43, 0x3 ;  /* 0x0000002b03030c11 */ /* 0x000fea000f8e18ff */
[----:B------:R-:W-:Y:S05]  /*98c0*/  @P0 VIADD R3, R3, 0x50 ;  /* 0x0000005003030836 */ /* 0x000fea0000000000 */
[----:B------:R-:W-:Y:S04]  /*98d0*/  @P0 PRMT R2, R2, 0x654, R3 ;  /* 0x0000065402020816 */ /* 0x000fe80000000003 */
[----:B------:R3:W-:Y:S03]  /*98e0*/  @P0 SYNCS.ARRIVE.TRANS64.RED.A1T0 RZ, [R2+URZ], RZ ;  /* 0x000000ff02ff09a7 */ /* 0x0007e600081004ff */
.L_x_146:
[----:B------:R-:W-:Y:S01]  /*98f0*/  R2UR UR5, R58 ;  /* 0x000000003a0572ca */ /* 0x000fe200000e0000 */
[----:B------:R-:W-:Y:S01]  /*9900*/  UISETP.NE.AND UP0, UPT, UR59, URZ, UPT ;  /* 0x000000ff3b00728c */ /* 0x000fe2000bf05270 */
[----:B------:R-:W-:Y:S01]  /*9910*/  R2UR UR4, R59 ;  /* 0x000000003b0472ca */ /* 0x000fe200000e0000 */
[----:B------:R-:W-:Y:S01]  /*9920*/  UIADD3 UR49, UPT, UPT, UR49, 0x4, URZ ;  /* 0x0000000431317890 */ /* 0x000fe2000fffe0ff */
[----:B------:R-:W-:Y:S01]  /*9930*/  ISETP.NE.AND P0, PT, R63, 0x2, PT ;  /* 0x000000023f00780c */ /* 0x000fe20003f05270 */
[----:B------:R-:W-:Y:S01]  /*9940*/  UMOV UR60, UR58 ;  /* 0x0000003a003c7c82 */ /* 0x000fe20008000000 */
[----:B------:R-:W-:Y:S02]  /*9950*/  ISETP.NE.AND P1, PT, R0, 0x4, PT ;  /* 0x000000040000780c */ /* 0x000fe40003f25270 */
[----:B---3--:R-:W-:Y:S02]  /*9960*/  SEL R2, RZ, 0x1, P0 ;  /* 0x00000001ff027807 */ /* 0x008fe40000000000 */
[----:B------:R-:W-:Y:S02]  /*9970*/  SEL R3, RZ, 0x1, P1 ;  /* 0x00000001ff037807 */ /* 0x000fe40000800000 */
[----:B------:R-:W-:Y:S01]  /*9980*/  LOP3.LUT R65, R65, R2, RZ, 0x3c, !PT ;  /* 0x0000000241417212 */ /* 0x000fe200078e3cff */
[----:B------:R-:W-:Y:S01]  /*9990*/  UIADD3 UR27, UPT, UPT, UR36, UR5, URZ ;  /* 0x00000005241b7290 */ /* 0x000fe2000fffe0ff */
[----:B------:R-:W-:Y:S01]  /*99a0*/  LOP3.LUT R66, R66, R3, RZ, 0x3c, !PT ;  /* 0x0000000342427212 */ /* 0x000fe200078e3cff */
[----:B------:R-:W-:Y:S01]  /*99b0*/  UIADD3 UR20, UPT, UPT, UR37, UR4, URZ ;  /* 0x0000000425147290 */ /* 0x000fe2000fffe0ff */
[----:B------:R-:W-:Y:S02]  /*99c0*/  SEL R63, R63, RZ, P0 ;  /* 0x000000ff3f3f7207 */ /* 0x000fe40000000000 */
[----:B------:R-:W-:Y:S01]  /*99d0*/  SEL R22, R0, RZ, P1 ;  /* 0x000000ff00167207 */ /* 0x000fe20000800000 */
[----:B------:R-:W-:Y:S08]  /*99e0*/  BRA.U UP0, `(.L_x_147) ;  /* 0xffffffc900987547 */ /* 0x000ff0000b83ffff */
[----:B------:R-:W-:-:S13]  /*99f0*/  R2UR UR4, R60 ;  /* 0x000000003c0472ca */ /* 0x000fda00000e0000 */
[----:B------:R-:W-:-:S09]  /*9a00*/  UISETP.NE.AND UP0, UPT, UR4, URZ, UPT ;  /* 0x000000ff0400728c */ /* 0x000fd2000bf05270 */
[----:B------:R-:W-:Y:S05]  /*9a10*/  BRA.U !UP0, `(.L_x_148) ;  /* 0x0000000108487547 */ /* 0x000fea000b800000 */
[----:B------:R-:W3:Y:S02]  /*9a20*/  LDCU.64 UR4, c[0x0][0x890] ;  /* 0x00011200ff0477ac */ /* 0x000ee40008000a00 */
[----:B---3--:R-:W-:-:S04]  /*9a30*/  UISETP.NE.U32.AND UP0, UPT, UR4, URZ, UPT ;  /* 0x000000ff0400728c */ /* 0x008fc8000bf05070 */
[----:B------:R-:W-:-:S09]  /*9a40*/  UISETP.NE.AND.EX UP0, UPT, UR5, URZ, UPT, UP0 ;  /* 0x000000ff0500728c */ /* 0x000fd2000bf05300 */
[----:B------:R-:W-:Y:S05]  /*9a50*/  BRA.U UP0, `(.L_x_149) ;  /* 0x00000001000c7547 */ /* 0x000fea000b800000 */
[----:B------:R-:W-:-:S13]  /*9a60*/  FSETP.NEU.AND P0, PT, R27, RZ, PT ;  /* 0x000000ff1b00720b */ /* 0x000fda0003f0d000 */
[----:B------:R-:W-:Y:S05]  /*9a70*/  @!P0 EXIT ;  /* 0x000000000000894d */ /* 0x000fea0003800000 */
[----:B------:R-:W-:Y:S05]  /*9a80*/  BRA `(.L_x_148) ;  /* 0x00000000002c7947 */ /* 0x000fea0003800000 */
.L_x_149:
[----:B------:R-:W-:Y:S01]  /*9a90*/  ISETP.NE.AND P0, PT, R62, RZ, PT ;  /* 0x000000ff3e00720c */ /* 0x000fe20003f05270 */
[----:B------:R-:W-:-:S12]  /*9aa0*/  BSSY.RECONVERGENT B0, `(.L_x_148) ;  /* 0x0000009000007945 */ /* 0x000fd80003800200 */
[----:B------:R-:W-:Y:S05]  /*9ab0*/  @P0 BRA `(.L_x_150) ;  /* 0x0000000000140947 */ /* 0x000fea0003800000 */
[----:B------:R-:W3:Y:S02]  /*9ac0*/  LDCU.64 UR4, c[0x0][0x888] ;  /* 0x00011100ff0477ac */ /* 0x000ee40008000a00 */
[----:B---3--:R-:W-:-:S04]  /*9ad0*/  ISETP.NE.U32.AND P0, PT, RZ, UR4, PT ;  /* 0x00000004ff007c0c */ /* 0x008fc8000bf05070 */
[----:B------:R-:W-:-:S13]  /*9ae0*/  ISETP.NE.AND.EX P0, PT, RZ, UR5, PT, P0 ;  /* 0x00000005ff007c0c */ /* 0x000fda000bf05300 */
[----:B------:R-:W-:Y:S05]  /*9af0*/  @!P0 EXIT ;  /* 0x000000000000894d */ /* 0x000fea0003800000 */
[----:B------:R-:W-:Y:S05]  /*9b00*/  BRA `(.L_x_151) ;  /* 0x0000000000087947 */ /* 0x000fea0003800000 */
.L_x_150:
[----:B------:R-:W-:-:S13]  /*9b10*/  FSETP.NEU.AND P0, PT, R27, RZ, PT ;  /* 0x000000ff1b00720b */ /* 0x000fda0003f0d000 */
[----:B------:R-:W-:Y:S05]  /*9b20*/  @!P0 EXIT ;  /* 0x000000000000894d */ /* 0x000fea0003800000 */
.L_x_151:
[----:B------:R-:W-:Y:S05]  /*9b30*/  BSYNC.RECONVERGENT B0 ;  /* 0x0000000000007941 */ /* 0x000fea0003800200 */
.L_x_148:
[----:B------:R-:W-:Y:S01]  /*9b40*/  ULEA UR4, UR48, UR43, 0x3 ;  /* 0x0000002b30047291 */ /* 0x000fe2000f8e18ff */
[----:B------:R-:W-:-:S04]  /*9b50*/  DEPBAR.LE SB0, 0x0 ;  /* 0x000080000000791a */ /* 0x000fc80000000000 */
[----:B------:R-:W-:-:S04]  /*9b60*/  UIADD3 UR4, UPT, UPT, UR4, 0x50, URZ ;  /* 0x0000005004047890 */ /* 0x000fc8000fffe0ff */
[----:B------:R-:W-:-:S09]  /*9b70*/  UPRMT UR4, UR61, 0x654, UR4 ;  /* 0x000006543d047896 */ /* 0x000fd20008000004 */
[----:B------:R-:W-:Y:S01]  /*9b80*/  SYNCS.ARRIVE.TRANS64.RED.A1T0 RZ, [UR4], RZ ;  /* 0x000000ffffff79a7 */ /* 0x000fe20008100404 */
[----:B------:R-:W-:Y:S05]  /*9b90*/  EXIT ;  /* 0x000000000000794d */ /* 0x000fea0003800000 */
.L_x_24:
[----:B--2---:R2:W3:Y:S02]  /*9ba0*/  SYNCS.PHASECHK.TRANS64.TRYWAIT P0, [R3+URZ+0xf0], R2 ;  /* 0x0000f002030075a7 */ /* 0x0044e400080011ff */
[----:B---3--:R-:W-:Y:S05]  /*9bb0*/  @!P0 NANOSLEEP.SYNCS 0x989680 ;  /* 0x009896800000895d */ /* 0x008fea0003900000 */
[----:B------:R-:W3:Y:S02]  /*9bc0*/  @!P0 SYNCS.PHASECHK.TRANS64 P0, [R3+URZ+0xf0], R2 ;  /* 0x0000f002030085a7 */ /* 0x000ee400080010ff */
[----:B---3--:R-:W-:Y:S05]  /*9bd0*/  @!P0 BRA `(.L_x_24) ;  /* 0xfffffffc00f08947 */ /* 0x008fea000383ffff */
[----:B------:R-:W-:Y:S05]  /*9be0*/  BRA `(.L_x_152) ;  /* 0xffffff7c009c7947 */ /* 0x000fea000383ffff */
.L_x_27:
[----:B-1----:R-:W-:-:S07]  /*9bf0*/  MOV R0, UR6 ;  /* 0x0000000600007c02 */ /* 0x002fce0008000f00 */
.L_x_153:
[----:B-1----:R1:W2:Y:S02]  /*9c00*/  SYNCS.PHASECHK.TRANS64.TRYWAIT P0, [R0+URZ+0x18], R3 ;  /* 0x00001803000075a7 */ /* 0x0022a400080011ff */
[----:B--2---:R-:W-:Y:S05]  /*9c10*/  @!P0 NANOSLEEP.SYNCS 0x989680 ;  /* 0x009896800000895d */ /* 0x004fea0003900000 */
[----:B------:R-:W2:Y:S02]  /*9c20*/  @!P0 SYNCS.PHASECHK.TRANS64 P0, [R0+URZ+0x18], R3 ;  /* 0x00001803000085a7 */ /* 0x000ea400080010ff */
[----:B--2---:R-:W-:Y:S05]  /*9c30*/  @!P0 BRA `(.L_x_153) ;  /* 0xfffffffc00f08947 */ /* 0x004fea000383ffff */
[----:B------:R-:W-:Y:S05]  /*9c40*/  BRA `(.L_x_26) ;  /* 0xffffff7c00f47947 */ /* 0x000fea000383ffff */
.L_x_36:
[----:B-1----:R-:W-:-:S07]  /*9c50*/  MOV R0, UR6 ;  /* 0x0000000600007c02 */ /* 0x002fce0008000f00 */
.L_x_154:
[----:B-1----:R1:W2:Y:S02]  /*9c60*/  SYNCS.PHASECHK.TRANS64.TRYWAIT P0, [R0+URZ+0x18], R3 ;  /* 0x00001803000075a7 */ /* 0x0022a400080011ff */
[----:B--2---:R-:W-:Y:S05]  /*9c70*/  @!P0 NANOSLEEP.SYNCS 0x989680 ;  /* 0x009896800000895d */ /* 0x004fea0003900000 */
[----:B------:R-:W2:Y:S02]  /*9c80*/  @!P0 SYNCS.PHASECHK.TRANS64 P0, [R0+URZ+0x18], R3 ;  /* 0x00001803000085a7 */ /* 0x000ea400080010ff */
[----:B--2---:R-:W-:Y:S05]  /*9c90*/  @!P0 BRA `(.L_x_154) ;  /* 0xfffffffc00f08947 */ /* 0x004fea000383ffff */
[----:B------:R-:W-:Y:S05]  /*9ca0*/  BRA `(.L_x_35) ;  /* 0xffffff8400547947 */ /* 0x000fea000383ffff */
.L_x_43:
[----:B-1----:R1:W4:Y:S02]  /*9cb0*/  SYNCS.PHASECHK.TRANS64.TRYWAIT P0, [R3+URZ+0x80], R0 ;  /* 0x00008000030075a7 */ /* 0x00232400080011ff */
[----:B----4-:R-:W-:Y:S05]  /*9cc0*/  @!P0 NANOSLEEP.SYNCS 0x989680 ;  /* 0x009896800000895d */ /* 0x010fea0003900000 */
[----:B------:R-:W4:Y:S02]  /*9cd0*/  @!P0 SYNCS.PHASECHK.TRANS64 P0, [R3+URZ+0x80], R0 ;  /* 0x00008000030085a7 */ /* 0x000f2400080010ff */
[----:B----4-:R-:W-:Y:S05]  /*9ce0*/  @!P0 BRA `(.L_x_43) ;  /* 0xfffffffc00f08947 */ /* 0x010fea000383ffff */
[----:B------:R-:W-:Y:S05]  /*9cf0*/  BRA `(.L_x_155) ;  /* 0xffffff8800947947 */ /* 0x000fea000383ffff */
.L_x_47:
[----:B-1----:R-:W-:-:S07]  /*9d00*/  MOV R0, UR4 ;  /* 0x0000000400007c02 */ /* 0x002fce0008000f00 */
.L_x_156:
[----:B-1----:R1:W2:Y:S02]  /*9d10*/  SYNCS.PHASECHK.TRANS64.TRYWAIT P0, [R0+URZ], R3 ;  /* 0x00000003000075a7 */ /* 0x0022a400080011ff */
[----:B--2---:R-:W-:Y:S05]  /*9d20*/  @!P0 NANOSLEEP.SYNCS 0x989680 ;  /* 0x009896800000895d */ /* 0x004fea0003900000 */
[----:B------:R-:W2:Y:S02]  /*9d30*/  @!P0 SYNCS.PHASECHK.TRANS64 P0, [R0+URZ], R3 ;  /* 0x00000003000085a7 */ /* 0x000ea400080010ff */
[----:B--2---:R-:W-:Y:S05]  /*9d40*/  @!P0 BRA `(.L_x_156) ;  /* 0xfffffffc00f08947 */ /* 0x004fea000383ffff */
[----:B------:R-:W-:Y:S05]  /*9d50*/  BRA `(.L_x_157) ;  /* 0xffffff9000407947 */ /* 0x000fea000383ffff */
.L_x_48:
[----:B------:R-:W-:-:S07]  /*9d60*/  MOV R0, UR5 ;  /* 0x0000000500007c02 */ /* 0x000fce0008000f00 */
.L_x_158:
[----:B-1----:R1:W2:Y:S02]  /*9d70*/  SYNCS.PHASECHK.TRANS64.TRYWAIT P0, [R0+URZ], R3 ;  /* 0x00000003000075a7 */ /* 0x0022a400080011ff */
[----:B--2---:R-:W-:Y:S05]  /*9d80*/  @!P0 NANOSLEEP.SYNCS 0x989680 ;  /* 0x009896800000895d */ /* 0x004fea0003900000 */
[----:B------:R-:W2:Y:S02]  /*9d90*/  @!P0 SYNCS.PHASECHK.TRANS64 P0, [R0+URZ], R3 ;  /* 0x00000003000085a7 */ /* 0x000ea400080010ff */
[----:B--2---:R-:W-:Y:S05]  /*9da0*/  @!P0 BRA `(.L_x_158) ;  /* 0xfffffffc00f08947 */ /* 0x004fea000383ffff */
[----:B------:R-:W-:Y:S05]  /*9db0*/  BRA `(.L_x_159) ;  /* 0xffffff90004c7947 */ /* 0x000fea000383ffff */
.L_x_51:
[----:B-1----:R1:W2:Y:S02]  /*9dc0*/  SYNCS.PHASECHK.TRANS64.TRYWAIT P0, [R0+URZ+0xe0], R9 ;  /* 0x0000e009000075a7 */ /* 0x0022a400080011ff */
[----:B--2---:R-:W-:Y:S05]  /*9dd0*/  @!P0 NANOSLEEP.SYNCS 0x989680 ;  /* 0x009896800000895d */ /* 0x004fea0003900000 */
[----:B------:R-:W2:Y:S02]  /*9de0*/  @!P0 SYNCS.PHASECHK.TRANS64 P0, [R0+URZ+0xe0], R9 ;  /* 0x0000e009000085a7 */ /* 0x000ea400080010ff */
[----:B--2---:R-:W-:Y:S05]  /*9df0*/  @!P0 BRA `(.L_x_51) ;  /* 0xfffffffc00f08947 */ /* 0x004fea000383ffff */
[----:B------:R-:W-:Y:S05]  /*9e00*/  BRA `(.L_x_160) ;  /* 0xffffff9000ac7947 */ /* 0x000fea000383ffff */
.L_x_52:
[----:B------:R-:W-:-:S07]  /*9e10*/  MOV R0, UR4 ;  /* 0x0000000400007c02 */ /* 0x000fce0008000f00 */
.L_x_161:
[----:B-1----:R1:W2:Y:S02]  /*9e20*/  SYNCS.PHASECHK.TRANS64.TRYWAIT P0, [R0+URZ+0x90], R11 ;  /* 0x0000900b000075a7 */ /* 0x0022a400080011ff */
[----:B--2---:R-:W-:Y:S05]  /*9e30*/  @!P0 NANOSLEEP.SYNCS 0x989680 ;  /* 0x009896800000895d */ /* 0x004fea0003900000 */
[----:B------:R-:W2:Y:S02]  /*9e40*/  @!P0 SYNCS.PHASECHK.TRANS64 P0, [R0+URZ+0x90], R11 ;  /* 0x0000900b000085a7 */ /* 0x000ea400080010ff */
[----:B--2---:R-:W-:Y:S05]  /*9e50*/  @!P0 BRA `(.L_x_161) ;  /* 0xfffffffc00f08947 */ /* 0x004fea000383ffff */
[----:B------:R-:W-:Y:S05]  /*9e60*/  BRA `(.L_x_162) ;  /* 0xffffff9000bc7947 */ /* 0x000fea000383ffff */
.L_x_53:
[----:B-1----:R1:W2:Y:S02]  /*9e70*/  SYNCS.PHASECHK.TRANS64.TRYWAIT P1, [R0+URZ+0x80], R9 ;  /* 0x00008009000075a7 */ /* 0x0022a400080211ff */
[----:B--2---:R-:W-:Y:S05]  /*9e80*/  @!P1 NANOSLEEP.SYNCS 0x989680 ;  /* 0x009896800000995d */ /* 0x004fea0003900000 */
[----:B------:R-:W2:Y:S02]  /*9e90*/  @!P1 SYNCS.PHASECHK.TRANS64 P1, [R0+URZ+0x80], R9 ;  /* 0x00008009000095a7 */ /* 0x000ea400080210ff */
[----:B--2---:R-:W-:Y:S05]  /*9ea0*/  @!P1 BRA `(.L_x_53) ;  /* 0xfffffffc00f09947 */ /* 0x004fea000383ffff */
[----:B------:R-:W-:Y:S05]  /*9eb0*/  BRA `(.L_x_163) ;  /* 0xffffff9000ec7947 */ /* 0x000fea000383ffff */
.L_x_56:
[----:B------:R-:W-:-:S07]  /*9ec0*/  MOV R0, UR4 ;  /* 0x0000000400007c02 */ /* 0x000fce0008000f00 */
.L_x_164:
[----:B-1----:R1:W2:Y:S02]  /*9ed0*/  SYNCS.PHASECHK.TRANS64.TRYWAIT P0, [R0+URZ+0x90], R3 ;  /* 0x00009003000075a7 */ /* 0x0022a400080011ff */
[----:B--2---:R-:W-:Y:S05]  /*9ee0*/  @!P0 NANOSLEEP.SYNCS 0x989680 ;  /* 0x009896800000895d */ /* 0x004fea0003900000 */
[----:B------:R-:W2:Y:S02]  /*9ef0*/  @!P0 SYNCS.PHASECHK.TRANS64 P0, [R0+URZ+0x90], R3 ;  /* 0x00009003000085a7 */ /* 0x000ea400080010ff */
[----:B--2---:R-:W-:Y:S05]  /*9f00*/  @!P0 BRA `(.L_x_164) ;  /* 0xfffffffc00f08947 */ /* 0x004fea000383ffff */
[----:B------:R-:W-:Y:S05]  /*9f10*/  BRA `(.L_x_55) ;  /* 0xffffff9400407947 */ /* 0x000fea000383ffff */
.L_x_65:
[----:B-1----:R-:W-:-:S04]  /*9f20*/  MOV R7, UR5 ;  /* 0x0000000500077c02 */ /* 0x002fc80008000f00 */
[----:B------:R1:W2:Y:S03]  /*9f30*/  SYNCS.PHASECHK.TRANS64.TRYWAIT P0, [R7+URZ+0x8], R8 ;  /* 0x00000808070075a7 */ /* 0x0002a600080011ff */
[----:B--2---:R-:W-:Y:S05]  /*9f40*/  @!P0 NANOSLEEP.SYNCS 0x989680 ;  /* 0x009896800000895d */ /* 0x004fea0003900000 */
[----:B------:R-:W2:Y:S02]  /*9f50*/  @!P0 SYNCS.PHASECHK.TRANS64 P0, [R7+URZ+0x8], R8 ;  /* 0x00000808070085a7 */ /* 0x000ea400080010ff */
[----:B--2---:R-:W-:Y:S05]  /*9f60*/  @!P0 BRA `(.L_x_65) ;  /* 0xfffffffc00ec8947 */ /* 0x004fea000383ffff */
[----:B------:R-:W-:Y:S05]  /*9f70*/  BRA `(.L_x_64) ;  /* 0xffffff9400fc7947 */ /* 0x000fea000383ffff */
.L_x_67:
[----:B------:R-:W-:Y:S01]  /*9f80*/  BSSY B0, `(.L_x_165) ;  /* 0x0000006000007945 */ /* 0x000fe20003800000 */
[----:B------:R-:W-:-:S07]  /*9f90*/  MOV R15, 0xffffffff ;  /* 0xffffffff000f7802 */ /* 0x000fce0000000f00 */
[----:B-1---5:R-:W-:Y:S05]  /*9fa0*/  WARPSYNC.COLLECTIVE R15, `(.L_x_166) ;  /* 0x000000000f0c7348 */ /* 0x022fea0003c00000 */
[----:B------:R-:W-:Y:S02]  /*9fb0*/  ELECT P6, UR79, PT ;  /* 0x00000000004f782f */ /* 0x000fe400038c0000 */
[----:B------:R-:W-:Y:S01]  /*9fc0*/  MOV R14, UR79 ;  /* 0x0000004f000e7c02 */ /* 0x000fe20008000f00 */
[----:B-1---5:R-:W-:Y:S10]  /*9fd0*/  ENDCOLLECTIVE ;  /* 0x000000000000791b */ /* 0x022ff40003800000 */
.L_x_166:
[----:B------:R-:W-:Y:S05]  /*9fe0*/  BSYNC B0 ;  /* 0x0000000000007941 */ /* 0x000fea0003800000 */
.L_x_165:
[----:B------:R-:W-:Y:S01]  /*9ff0*/  PLOP3.LUT P0, PT, P6, PT, PT, 0x80, 0x8 ;  /* 0x000000000008781c */ /* 0x000fe2000370f070 */
[----:B------:R-:W-:-:S12]  /*a000*/  BRA `(.L_x_167) ;  /* 0xffffff98002c7947 */ /* 0x000fd8000383ffff */
.L_x_69:
[----:B-1----:R-:W-:-:S04]  /*a010*/  MOV R5, UR5 ;  /* 0x0000000500057c02 */ /* 0x002fc80008000f00 */
[----:B------:R1:W2:Y:S03]  /*a020*/  SYNCS.PHASECHK.TRANS64.TRYWAIT P0, [R5+URZ+0x8], R6 ;  /* 0x00000806050075a7 */ /* 0x0002a600080011ff */
[----:B--2---:R-:W-:Y:S05]  /*a030*/  @!P0 NANOSLEEP.SYNCS 0x989680 ;  /* 0x009896800000895d */ /* 0x004fea0003900000 */
[----:B------:R-:W2:Y:S02]  /*a040*/  @!P0 SYNCS.PHASECHK.TRANS64 P0, [R5+URZ+0x8], R6 ;  /* 0x00000806050085a7 */ /* 0x000ea400080010ff */
[----:B--2---:R-:W-:Y:S05]  /*a050*/  @!P0 BRA `(.L_x_69) ;  /* 0xfffffffc00ec8947 */ /* 0x004fea000383ffff */
[----:B------:R-:W-:Y:S05]  /*a060*/  BRA `(.L_x_68) ;  /* 0xffffff9800307947 */ /* 0x000fea000383ffff */
.L_x_70:
[----:B-1----:R1:W2:Y:S02]  /*a070*/  SYNCS.PHASECHK.TRANS64.TRYWAIT P0, [R3+URZ+0x80], R4 ;  /* 0x00008004030075a7 */ /* 0x0022a400080011ff */
[----:B--2---:R-:W-:Y:S05]  /*a080*/  @!P0 NANOSLEEP.SYNCS 0x989680 ;  /* 0x009896800000895d */ /* 0x004fea0003900000 */
[----:B------:R-:W2:Y:S02]  /*a090*/  @!P0 SYNCS.PHASECHK.TRANS64 P0, [R3+URZ+0x80], R4 ;  /* 0x00008004030085a7 */ /* 0x000ea400080010ff */
[----:B--2---:R-:W-:Y:S05]  /*a0a0*/  @!P0 BRA `(.L_x_70) ;  /* 0xfffffffc00f08947 */ /* 0x004fea000383ffff */
[----:B------:R-:W-:Y:S05]  /*a0b0*/  BRA `(.L_x_168) ;  /* 0xffffff9c00407947 */ /* 0x000fea000383ffff */
.L_x_72:
[----:B------:R-:W-:-:S13]  /*a0c0*/  R2UR UR4, R4 ;  /* 0x00000000040472ca */ /* 0x000fda00000e0000 */
[----:B------:R-:W-:-:S07]  /*a0d0*/  MOV R3, UR4 ;  /* 0x0000000400037c02 */ /* 0x000fce0008000f00 */
.L_x_169:
[----:B-1----:R1:W2:Y:S02]  /*a0e0*/  SYNCS.PHASECHK.TRANS64.TRYWAIT P0, [R3+URZ+0xc0], R6 ;  /* 0x0000c006030075a7 */ /* 0x0022a400080011ff */
[----:B--2---:R-:W-:Y:S05]  /*a0f0*/  @!P0 NANOSLEEP.SYNCS 0x989680 ;  /* 0x009896800000895d */ /* 0x004fea0003900000 */
[----:B------:R-:W2:Y:S02]  /*a100*/  @!P0 SYNCS.PHASECHK.TRANS64 P0, [R3+URZ+0xc0], R6 ;  /* 0x0000c006030085a7 */ /* 0x000ea400080010ff */
[----:B--2---:R-:W-:Y:S05]  /*a110*/  @!P0 BRA `(.L_x_169) ;  /* 0xfffffffc00f08947 */ /* 0x004fea000383ffff */
[----:B------:R-:W-:Y:S05]  /*a120*/  BRA `(.L_x_170) ;  /* 0xffffff9c00947947 */ /* 0x000fea000383ffff */
.L_x_75:
[----:B------:R-:W-:Y:S07]  /*a130*/  MOV R3, UR5 ;  /* 0x0000000500037c02 */ /* 0x000fee0008000f00 */
.L_x_171:
[----:B-1----:R1:W2:Y:S02]  /*a140*/  SYNCS.PHASECHK.TRANS64.TRYWAIT P0, [R3+URZ], R6 ;  /* 0x00000006030075a7 */ /* 0x0022a400080011ff */
[----:B--2---:R-:W-:Y:S05]  /*a150*/  @!P0 NANOSLEEP.SYNCS 0x989680 ;  /* 0x009896800000895d */ /* 0x004fea0003900000 */
[----:B------:R-:W2:Y:S02]  /*a160*/  @!P0 SYNCS.PHASECHK.TRANS64 P0, [R3+URZ], R6 ;  /* 0x00000006030085a7 */ /* 0x000ea400080010ff */
[----:B--2---:R-:W-:Y:S05]  /*a170*/  @!P0 BRA `(.L_x_171) ;  /* 0xfffffffc00f08947 */ /* 0x004fea000383ffff */
[----:B------:R-:W-:Y:S05]  /*a180*/  BRA `(.L_x_74) ;  /* 0xffffff9c00ac7947 */ /* 0x000fea000383ffff */
.L_x_79:
[----:B--2---:R-:W-:-:S07]  /*a190*/  MOV R2, UR4 ;  /* 0x0000000400027c02 */ /* 0x004fce0008000f00 */
.L_x_172:
[----:B-1----:R1:W2:Y:S02]  /*a1a0*/  SYNCS.PHASECHK.TRANS64.TRYWAIT P0, [R2+URZ], R3 ;  /* 0x00000003020075a7 */ /* 0x0022a400080011ff */
[----:B--2---:R-:W-:Y:S05]  /*a1b0*/  @!P0 NANOSLEEP.SYNCS 0x989680 ;  /* 0x009896800000895d */ /* 0x004fea0003900000 */
[----:B------:R-:W2:Y:S02]  /*a1c0*/  @!P0 SYNCS.PHASECHK.TRANS64 P0, [R2+URZ], R3 ;  /* 0x00000003020085a7 */ /* 0x000ea400080010ff */
[----:B--2---:R-:W-:Y:S05]  /*a1d0*/  @!P0 BRA `(.L_x_172) ;  /* 0xfffffffc00f08947 */ /* 0x004fea000383ffff */
[----:B------:R-:W-:Y:S05]  /*a1e0*/  BRA `(.L_x_173) ;  /* 0xffffffa400c47947 */ /* 0x000fea000383ffff */
.L_x_80:
[----:B--2---:R-:W-:-:S07]  /*a1f0*/  MOV R2, UR5 ;  /* 0x0000000500027c02 */ /* 0x004fce0008000f00 */
.L_x_174:
[----:B-1----:R1:W2:Y:S02]  /*a200*/  SYNCS.PHASECHK.TRANS64.TRYWAIT P0, [R2+URZ], R5 ;  /* 0x00000005020075a7 */ /* 0x0022a400080011ff */
[----:B--2---:R-:W-:Y:S05]  /*a210*/  @!P0 NANOSLEEP.SYNCS 0x989680 ;  /* 0x009896800000895d */ /* 0x004fea0003900000 */
[----:B------:R-:W2:Y:S02]  /*a220*/  @!P0 SYNCS.PHASECHK.TRANS64 P0, [R2+URZ], R5 ;  /* 0x00000005020085a7 */ /* 0x000ea400080010ff */
[----:B--2---:R-:W-:Y:S05]  /*a230*/  @!P0 BRA `(.L_x_174) ;  /* 0xfffffffc00f08947 */ /* 0x004fea000383ffff */
[----:B------:R-:W-:Y:S05]  /*a240*/  BRA `(.L_x_175) ;  /* 0xffffffa400d47947 */ /* 0x000fea000383ffff */
.L_x_81:
[----:B--2---:R-:W-:-:S07]  /*a250*/  MOV R2, UR5 ;  /* 0x0000000500027c02 */ /* 0x004fce0008000f00 */
.L_x_176:
[----:B-1----:R1:W2:Y:S02]  /*a260*/  SYNCS.PHASECHK.TRANS64.TRYWAIT P0, [R2+URZ], R5 ;  /* 0x00000005020075a7 */ /* 0x0022a400080011ff */
[----:B--2---:R-:W-:Y:S05]  /*a270*/  @!P0 NANOSLEEP.SYNCS 0x989680 ;  /* 0x009896800000895d */ /* 0x004fea0003900000 */
[----:B------:R-:W2:Y:S02]  /*a280*/  @!P0 SYNCS.PHASECHK.TRANS64 P0, [R2+URZ], R5 ;  /* 0x00000005020085a7 */ /* 0x000ea400080010ff */
[----:B--2---:R-:W-:Y:S05]  /*a290*/  @!P0 BRA `(.L_x_176) ;  /* 0xfffffffc00f08947 */ /* 0x004fea000383ffff */
[----:B------:R-:W-:Y:S05]  /*a2a0*/  BRA `(.L_x_177) ;  /* 0xffffffa400e07947 */ /* 0x000fea000383ffff */
.L_x_84:
[----:B------:R-:W-:-:S07]  /*a2b0*/  MOV R2, UR62 ;  /* 0x0000003e00027c02 */ /* 0x000fce0008000f00 */
.L_x_178:
[----:B-1----:R1:W2:Y:S02]  /*a2c0*/  SYNCS.PHASECHK.TRANS64.TRYWAIT P1, [R2+URZ+0x100], R3 ;  /* 0x00010003020075a7 */ /* 0x0022a400080211ff */
[----:B--2---:R-:W-:Y:S05]  /*a2d0*/  @!P1 NANOSLEEP.SYNCS 0x989680 ;  /* 0x009896800000995d */ /* 0x004fea0003900000 */
[----:B------:R-:W2:Y:S02]  /*a2e0*/  @!P1 SYNCS.PHASECHK.TRANS64 P1, [R2+URZ+0x100], R3 ;  /* 0x00010003020095a7 */ /* 0x000ea400080210ff */
[----:B--2---:R-:W-:Y:S05]  /*a2f0*/  @!P1 BRA `(.L_x_178) ;  /* 0xfffffffc00f09947 */ /* 0x004fea000383ffff */
[----:B------:R-:W-:Y:S05]  /*a300*/  BRA `(.L_x_179) ;  /* 0xffffffa800307947 */ /* 0x000fea000383ffff */
.L_x_89:
[----:B--2---:R2:W3:Y:S02]  /*a310*/  SYNCS.PHASECHK.TRANS64.TRYWAIT P0, [R12+URZ+0x80], R9 ;  /* 0x000080090c0075a7 */ /* 0x0044e400080011ff */
[----:B---3--:R-:W-:Y:S05]  /*a320*/  @!P0 NANOSLEEP.SYNCS 0x989680 ;  /* 0x009896800000895d */ /* 0x008fea0003900000 */
[----:B------:R-:W3:Y:S02]  /*a330*/  @!P0 SYNCS.PHASECHK.TRANS64 P0, [R12+URZ+0x80], R9 ;  /* 0x000080090c0085a7 */ /* 0x000ee400080010ff */
[----:B---3--:R-:W-:Y:S05]  /*a340*/  @!P0 BRA `(.L_x_89) ;  /* 0xfffffffc00f08947 */ /* 0x008fea000383ffff */
[----:B------:R-:W-:Y:S05]  /*a350*/  BRA `(.L_x_180) ;  /* 0xffffffac00607947 */ /* 0x000fea000383ffff */
.L_x_92:
[----:B------:R-:W-:Y:S07]  /*a360*/  MOV R0, UR21 ;  /* 0x0000001500007c02 */ /* 0x000fee0008000f00 */
.L_x_181:
[----:B--2---:R2:W3:Y:S02]  /*a370*/  SYNCS.PHASECHK.TRANS64.TRYWAIT P2, [R0+URZ+0x78], R11 ;  /* 0x0000780b000075a7 */ /* 0x0044e400080411ff */
[----:B---3--:R-:W-:Y:S05]  /*a380*/  @!P2 NANOSLEEP.SYNCS 0x989680 ;  /* 0x009896800000a95d */ /* 0x008fea0003900000 */
[----:B------:R-:W3:Y:S02]  /*a390*/  @!P2 SYNCS.PHASECHK.TRANS64 P2, [R0+URZ+0x78], R11 ;  /* 0x0000780b0000a5a7 */ /* 0x000ee400080410ff */
[----:B---3--:R-:W-:Y:S05]  /*a3a0*/  @!P2 BRA `(.L_x_181) ;  /* 0xfffffffc00f0a947 */ /* 0x008fea000383ffff */
[----:B------:R-:W-:Y:S05]  /*a3b0*/  BRA `(.L_x_91) ;  /* 0xffffffb000c87947 */ /* 0x000fea000383ffff */
.L_x_95:
[----:B--2---:R-:W-:Y:S07]  /*a3c0*/  MOV R0, UR21 ;  /* 0x0000001500007c02 */ /* 0x004fee0008000f00 */
.L_x_182:
[----:B--2---:R2:W3:Y:S02]  /*a3d0*/  SYNCS.PHASECHK.TRANS64.TRYWAIT P0, [R0+URZ+0x50], R9 ;  /* 0x00005009000075a7 */ /* 0x0044e400080011ff */
[----:B---3--:R-:W-:Y:S05]  /*a3e0*/  @!P0 NANOSLEEP.SYNCS 0x989680 ;  /* 0x009896800000895d */ /* 0x008fea0003900000 */
[----:B------:R-:W3:Y:S02]  /*a3f0*/  @!P0 SYNCS.PHASECHK.TRANS64 P0, [R0+URZ+0x50], R9 ;  /* 0x00005009000085a7 */ /* 0x000ee400080010ff */
[----:B---3--:R-:W-:Y:S05]  /*a400*/  @!P0 BRA `(.L_x_182) ;  /* 0xfffffffc00f08947 */ /* 0x008fea000383ffff */
[----:B------:R-:W-:Y:S05]  /*a410*/  BRA `(.L_x_183) ;  /* 0xffffffb400247947 */ /* 0x000fea000383ffff */
.L_x_96:
[----:B------:R-:W-:Y:S07]  /*a420*/  MOV R0, UR21 ;  /* 0x0000001500007c02 */ /* 0x000fee0008000f00 */
.L_x_184:
[----:B--2---:R2:W3:Y:S02]  /*a430*/  SYNCS.PHASECHK.TRANS64.TRYWAIT P0, [R0+URZ+0x58], R9 ;  /* 0x00005809000075a7 */ /* 0x0044e400080011ff */
[----:B---3--:R-:W-:Y:S05]  /*a440*/  @!P0 NANOSLEEP.SYNCS 0x989680 ;  /* 0x009896800000895d */ /* 0x008fea0003900000 */
[----:B------:R-:W3:Y:S02]  /*a450*/  @!P0 SYNCS.PHASECHK.TRANS64 P0, [R0+URZ+0x58], R9 ;  /* 0x00005809000085a7 */ /* 0x000ee400080010ff */
[----:B---3--:R-:W-:Y:S05]  /*a460*/  @!P0 BRA `(.L_x_184) ;  /* 0xfffffffc00f08947 */ /* 0x008fea000383ffff */
[----:B------:R-:W-:Y:S05]  /*a470*/  BRA `(.L_x_185) ;  /* 0xffffffb400807947 */ /* 0x000fea000383ffff */
.L_x_97:
[----:B------:R-:W-:Y:S07]  /*a480*/  MOV R0, UR21 ;  /* 0x0000001500007c02 */ /* 0x000fee0008000f00 */
.L_x_186:
[----:B--2---:R2:W3:Y:S02]  /*a490*/  SYNCS.PHASECHK.TRANS64.TRYWAIT P0, [R0+URZ+0x60], R9 ;  /* 0x00006009000075a7 */ /* 0x0044e400080011ff */
[----:B---3--:R-:W-:Y:S05]  /*a4a0*/  @!P0 NANOSLEEP.SYNCS 0x989680 ;  /* 0x009896800000895d */ /* 0x008fea0003900000 */
[----:B------:R-:W3:Y:S02]  /*a4b0*/  @!P0 SYNCS.PHASECHK.TRANS64 P0, [R0+URZ+0x60], R9 ;  /* 0x00006009000085a7 */ /* 0x000ee400080010ff */
[----:B---3--:R-:W-:Y:S05]  /*a4c0*/  @!P0 BRA `(.L_x_186) ;  /* 0xfffffffc00f08947 */ /* 0x008fea000383ffff */
[----:B------:R-:W-:Y:S05]  /*a4d0*/  BRA `(.L_x_187) ;  /* 0xffffffb400e07947 */ /* 0x000fea000383ffff */
.L_x_98:
[----:B------:R-:W-:Y:S07]  /*a4e0*/  MOV R0, UR21 ;  /* 0x0000001500007c02 */ /* 0x000fee0008000f00 */
.L_x_188:
[----:B--2---:R2:W3:Y:S02]  /*a4f0*/  SYNCS.PHASECHK.TRANS64.TRYWAIT P0, [R0+URZ+0x68], R9 ;  /* 0x00006809000075a7 */ /* 0x0044e400080011ff */
[----:B---3--:R-:W-:Y:S05]  /*a500*/  @!P0 NANOSLEEP.SYNCS 0x989680 ;  /* 0x009896800000895d */ /* 0x008fea0003900000 */
[----:B------:R-:W3:Y:S02]  /*a510*/  @!P0 SYNCS.PHASECHK.TRANS64 P0, [R0+URZ+0x68], R9 ;  /* 0x00006809000085a7 */ /* 0x000ee400080010ff */
[----:B---3--:R-:W-:Y:S05]  /*a520*/  @!P0 BRA `(.L_x_188) ;  /* 0xfffffffc00f08947 */ /* 0x008fea000383ffff */
[----:B------:R-:W-:Y:S05]  /*a530*/  BRA `(.L_x_189) ;  /* 0xffffffb8003c7947 */ /* 0x000fea000383ffff */
.L_x_100:
[----:B------:R-:W-:-:S07]  /*a540*/  MOV R0, UR21 ;  /* 0x0000001500007c02 */ /* 0x000fce0008000f00 */
.L_x_190:
[----:B--2---:R2:W4:Y:S02]  /*a550*/  SYNCS.PHASECHK.TRANS64.TRYWAIT P0, [R0+URZ+0x50], R3 ;  /* 0x00005003000075a7 */ /* 0x00452400080011ff */
[----:B----4-:R-:W-:Y:S05]  /*a560*/  @!P0 NANOSLEEP.SYNCS 0x989680 ;  /* 0x009896800000895d */ /* 0x010fea0003900000 */
[----:B------:R-:W4:Y:S02]  /*a570*/  @!P0 SYNCS.PHASECHK.TRANS64 P0, [R0+URZ+0x50], R3 ;  /* 0x00005003000085a7 */ /* 0x000f2400080010ff */
[----:B----4-:R-:W-:Y:S05]  /*a580*/  @!P0 BRA `(.L_x_190) ;  /* 0xfffffffc00f08947 */ /* 0x010fea000383ffff */
[----:B------:R-:W-:Y:S05]  /*a590*/  BRA `(.L_x_191) ;  /* 0xffffffb800cc7947 */ /* 0x000fea000383ffff */
.L_x_101:
[----:B--2---:R-:W-:-:S07]  /*a5a0*/  MOV R0, UR21 ;  /* 0x0000001500007c02 */ /* 0x004fce0008000f00 */
.L_x_192:
[----:B--2---:R2:W4:Y:S02]  /*a5b0*/  SYNCS.PHASECHK.TRANS64.TRYWAIT P0, [R0+URZ+0x58], R3 ;  /* 0x00005803000075a7 */ /* 0x00452400080011ff */
[----:B----4-:R-:W-:Y:S05]  /*a5c0*/  @!P0 NANOSLEEP.SYNCS 0x989680 ;  /* 0x009896800000895d */ /* 0x010fea0003900000 */
[----:B------:R-:W4:Y:S02]  /*a5d0*/  @!P0 SYNCS.PHASECHK.TRANS64 P0, [R0+URZ+0x58], R3 ;  /* 0x00005803000085a7 */ /* 0x000f2400080010ff */
[----:B----4-:R-:W-:Y:S05]  /*a5e0*/  @!P0 BRA `(.L_x_192) ;  /* 0xfffffffc00f08947 */ /* 0x010fea000383ffff */
[----:B------:R-:W-:Y:S05]  /*a5f0*/  BRA `(.L_x_193) ;  /* 0xffffffb800bc7947 */ /* 0x000fea000383ffff */
.L_x_102:
[----:B--2---:R-:W-:-:S07]  /*a600*/  MOV R0, UR21 ;  /* 0x0000001500007c02 */ /* 0x004fce0008000f00 */
.L_x_194:
[----:B--2---:R2:W4:Y:S02]  /*a610*/  SYNCS.PHASECHK.TRANS64.TRYWAIT P0, [R0+URZ+0x60], R3 ;  /* 0x00006003000075a7 */ /* 0x00452400080011ff */
[----:B----4-:R-:W-:Y:S05]  /*a620*/  @!P0 NANOSLEEP.SYNCS 0x989680 ;  /* 0x009896800000895d */ /* 0x010fea0003900000 */
[----:B------:R-:W4:Y:S02]  /*a630*/  @!P0 SYNCS.PHASECHK.TRANS64 P0, [R0+URZ+0x60], R3 ;  /* 0x00006003000085a7 */ /* 0x000f2400080010ff */
[----:B----4-:R-:W-:Y:S05]  /*a640*/  @!P0 BRA `(.L_x_194) ;  /* 0xfffffffc00f08947 */ /* 0x010fea000383ffff */
[----:B------:R-:W-:Y:S05]  /*a650*/  BRA `(.L_x_195) ;  /* 0xffffffb800ac7947 */ /* 0x000fea000383ffff */
.L_x_104:
[----:B-1----:R1:W2:Y:S02]  /*a660*/  SYNCS.PHASECHK.TRANS64.TRYWAIT P0, [R3+URZ+0x80], R0 ;  /* 0x00008000030075a7 */ /* 0x0022a400080011ff */
[----:B--2---:R-:W-:Y:S05]  /*a670*/  @!P0 NANOSLEEP.SYNCS 0x989680 ;  /* 0x009896800000895d */ /* 0x004fea0003900000 */
[----:B------:R-:W2:Y:S02]  /*a680*/  @!P0 SYNCS.PHASECHK.TRANS64 P0, [R3+URZ+0x80], R0 ;  /* 0x00008000030085a7 */ /* 0x000ea400080010ff */
[----:B--2---:R-:W-:Y:S05]  /*a690*/  @!P0 BRA `(.L_x_104) ;  /* 0xfffffffc00f08947 */ /* 0x004fea000383ffff */
[----:B------:R-:W-:Y:S05]  /*a6a0*/  BRA `(.L_x_196) ;  /* 0xffffffbc007c7947 */ /* 0x000fea000383ffff */
.L_x_115:
[----:B-1----:R-:W-:Y:S04]  /*a6b0*/  MOV R0, UR43 ;  /* 0x0000002b00007c02 */ /* 0x002fe80008000f00 */
[----:B------:R1:W2:Y:S03]  /*a6c0*/  SYNCS.PHASECHK.TRANS64.TRYWAIT P1, [R0+URZ+0x30], R5 ;  /* 0x00003005000075a7 */ /* 0x0002a600080211ff */
[----:B--2---:R-:W-:Y:S05]  /*a6d0*/  @!P1 NANOSLEEP.SYNCS 0x989680 ;  /* 0x009896800000995d */ /* 0x004fea0003900000 */
[----:B------:R-:W2:Y:S02]  /*a6e0*/  @!P1 SYNCS.PHASECHK.TRANS64 P1, [R0+URZ+0x30], R5 ;  /* 0x00003005000095a7 */ /* 0x000ea400080210ff */
[----:B--2---:R-:W-:Y:S05]  /*a6f0*/  @!P1 BRA `(.L_x_115) ;  /* 0xfffffffc00ec9947 */ /* 0x004fea000383ffff */
[----:B------:R-:W-:Y:S05]  /*a700*/  BRA `(.L_x_114) ;  /* 0xffffffc800e07947 */ /* 0x000fea000383ffff */
.L_x_117:
[----:B-1----:R1:W4:Y:S02]  /*a710*/  SYNCS.PHASECHK.TRANS64.TRYWAIT P0, [R74+URZ+0xa0], R3 ;  /* 0x0000a0034a0075a7 */ /* 0x00232400080011ff */
[----:B----4-:R-:W-:Y:S05]  /*a720*/  @!P0 NANOSLEEP.SYNCS 0x989680 ;  /* 0x009896800000895d */ /* 0x010fea0003900000 */
[----:B------:R-:W4:Y:S02]  /*a730*/  @!P0 SYNCS.PHASECHK.TRANS64 P0, [R74+URZ+0xa0], R3 ;  /* 0x0000a0034a0085a7 */ /* 0x000f2400080010ff */
[----:B----4-:R-:W-:Y:S05]  /*a740*/  @!P0 BRA `(.L_x_117) ;  /* 0xfffffffc00f08947 */ /* 0x010fea000383ffff */
[----:B------:R-:W-:Y:S05]  /*a750*/  BRA `(.L_x_116) ;  /* 0xffffffcc00087947 */ /* 0x000fea000383ffff */
.L_x_126:
[----:B-1----:R1:W3:Y:S02]  /*a760*/  SYNCS.PHASECHK.TRANS64.TRYWAIT P0, [R3+URZ+0x30], R0 ;  /* 0x00003000030075a7 */ /* 0x0022e400080011ff */
[----:B---3--:R-:W-:Y:S05]  /*a770*/  @!P0 NANOSLEEP.SYNCS 0x989680 ;  /* 0x009896800000895d */ /* 0x008fea0003900000 */
[----:B------:R-:W3:Y:S02]  /*a780*/  @!P0 SYNCS.PHASECHK.TRANS64 P0, [R3+URZ+0x30], R0 ;  /* 0x00003000030085a7 */ /* 0x000ee400080010ff */
[----:B---3--:R-:W-:Y:S05]  /*a790*/  @!P0 BRA `(.L_x_126) ;  /* 0xfffffffc00f08947 */ /* 0x008fea000383ffff */
[----:B------:R-:W-:Y:S05]  /*a7a0*/  BRA `(.L_x_125) ;  /* 0xffffffd400387947 */ /* 0x000fea000383ffff */
.L_x_134:
[----:B-1----:R1:W3:Y:S02]  /*a7b0*/  SYNCS.PHASECHK.TRANS64.TRYWAIT P0, [R77+URZ+0x30], R6 ;  /* 0x000030064d0075a7 */ /* 0x0022e400080011ff */
[----:B---3--:R-:W-:Y:S05]  /*a7c0*/  @!P0 NANOSLEEP.SYNCS 0x989680 ;  /* 0x009896800000895d */ /* 0x008fea0003900000 */
[----:B------:R-:W3:Y:S02]  /*a7d0*/  @!P0 SYNCS.PHASECHK.TRANS64 P0, [R77+URZ+0x30], R6 ;  /* 0x000030064d0085a7 */ /* 0x000ee400080010ff */
[----:B---3--:R-:W-:Y:S05]  /*a7e0*/  @!P0 BRA `(.L_x_134) ;  /* 0xfffffffc00f08947 */ /* 0x008fea000383ffff */
[----:B------:R-:W-:Y:S05]  /*a7f0*/  BRA `(.L_x_133) ;  /* 0xffffffdc00907947 */ /* 0x000fea000383ffff */
.L_x_142:
[----:B-1----:R1:W3:Y:S02]  /*a800*/  SYNCS.PHASECHK.TRANS64.TRYWAIT P0, [R77+URZ+0x30], R4 ;  /* 0x000030044d0075a7 */ /* 0x0022e400080011ff */
[----:B---3--:R-:W-:Y:S05]  /*a810*/  @!P0 NANOSLEEP.SYNCS 0x989680 ;  /* 0x009896800000895d */ /* 0x008fea0003900000 */
[----:B------:R-:W3:Y:S02]  /*a820*/  @!P0 SYNCS.PHASECHK.TRANS64 P0, [R77+URZ+0x30], R4 ;  /* 0x000030044d0085a7 */ /* 0x000ee400080010ff */
[----:B---3--:R-:W-:Y:S05]  /*a830*/  @!P0 BRA `(.L_x_142) ;  /* 0xfffffffc00f08947 */ /* 0x008fea000383ffff */
[----:B------:R-:W-:Y:S05]  /*a840*/  BRA `(.L_x_141) ;  /* 0xffffffe400e87947 */ /* 0x000fea000383ffff */
        .weak           $__internal_0_$__cuda_sm10x_tcgen05_guardrail_trap_col_being_dealloced_not_returned_by_alloc
        .type           $__internal_0_$__cuda_sm10x_tcgen05_guardrail_trap_col_being_dealloced_not_returned_by_alloc,@function
        .size           $__internal_0_$__cuda_sm10x_tcgen05_guardrail_trap_col_being_dealloced_not_returned_by_alloc,($__internal_1_$__cuda_sm10x_tcgen05_guardrail_trap_phase_invalid_during_alloc - $__internal_0_$__cuda_sm10x_tcgen05_guardrail_trap_col_being_dealloced_not_returned_by_alloc)
$__internal_0_$__cuda_sm10x_tcgen05_guardrail_trap_col_being_dealloced_not_returned_by_alloc:
[----:B------:R-:W-:Y:S05]  /*a850*/  BPT.TRAP 0x1 ;  /* 0x000000040000795c */ /* 0x000fea0000300000 */
[----:B------:R-:W-:-:S04]  /*a860*/  HFMA2 R3, -RZ, RZ, 0, 0 ;  /* 0x00000000ff037431 */ /* 0x000fc800000001ff */
[----:B------:R-:W-:Y:S05]  /*a870*/  RET.REL.NODEC R2 `(_ZN7cutlass13device_kernelINS_4gemm6kernel13GemmUniversalIN4cute5tupleIJiiiiEEENS1_10collective13CollectiveMmaINS1_35MainloopSm100TmaUmmaWarpSpecializedILi3ELi2ELi4ENS5_IJNS4_1CILi2EEESB_NSA_ILi1EEEEEEEENS5_IJNSA_ILi128EEESF_SF_EEENS_10tfloat32_tENS5_IJlSC_lEEESH_SI_NS4_8TiledMMAINS4_8MMA_AtomIJNS4_23SM100_MMA_TF32_2x1SM_SSISH_SH_fLi128ELi128ELNS4_4UMMA5MajorE0ELSN_0ELNSM_7ScaleInE0ELSO_0EEEEEENS4_6LayoutINS5_IJSC_SC_SC_EEENS5_IJNSA_ILi0EEEST_ST_EEEEENS5_IJNS4_10UnderscoreESW_SW_EEEEENS4_28SM100_TMA_2SM_LOAD_MULTICASTENS4_14ComposedLayoutINS4_7SwizzleILi3ELi4ELi3EEENS4_18smem_ptr_flag_bitsILi32EEENSR_INS5_IJNSA_ILi8EEENSA_ILi32EEEEEENS5_IJS16_SC_EEEEEEEvNS4_8identityENS4_18SM100_TMA_2SM_LOADES1A_vS1B_EENS_8epilogue10collective18CollectiveEpilogueINS1E_23Sm100TmaWarpSpecializedILi4ELi2ELi16ELb1ELb0EEEJNS5_IJNSA_ILi64EEESF_SF_EEENS5_IJNSR_IS1J_SC_EENSR_INS5_IJNSA_ILi16EEESB_EEENS5_IJSC_S1J_EEEEEEEESH_SI_SH_SI_NS1E_6fusion15FusionCallbacksIS1I_NS1R_17LinearCombinationISH_fSH_fLNS_15FloatRoundStyleE2EEES1K_S1Q_JEEENS4_5SM1004TMEM4LOAD26SM100_TMEM_LOAD_32dp32b16xENS4_13SM90_TMA_LOADENS10_INS11_ILi2ELi4ELi3EEES14_NSR_INS5_IJS15_S1M_EEENS5_IJS1M_SC_EEEEEEENS4_39AutoVectorizingCopyWithAssumedAlignmentILi128EEENS4_14SM90_TMA_STOREES26_S28_S28_EEEvvEEEEvNT_6ParamsE) ;  /* 0xffffff5402e07950 */ /* 0x000fea0003c3ffff */
        .weak           $__internal_1_$__cuda_sm10x_tcgen05_guardrail_trap_phase_invalid_during_alloc
        .type           $__internal_1_$__cuda_sm10x_tcgen05_guardrail_trap_phase_invalid_during_alloc,@function
        .size           $__internal_1_$__cuda_sm10x_tcgen05_guardrail_trap_phase_invalid_during_alloc,($__internal_2_$__cuda_sm10x_tcgen05_guardrail_trap_unallocated_columns_being_dealloced - $__internal_1_$__cuda_sm10x_tcgen05_guardrail_trap_phase_invalid_during_alloc)
$__internal_1_$__cuda_sm10x_tcgen05_guardrail_trap_phase_invalid_during_alloc:
[----:B------:R-:W-:Y:S05]  /*a880*/  BPT.TRAP 0x1 ;  /* 0x000000040000795c */ /* 0x000fea0000300000 */
[----:B------:R-:W-:-:S04]  /*a890*/  MOV R7, 0x0 ;  /* 0x0000000000077802 */ /* 0x000fc80000000f00 */
[----:B------:R-:W-:Y:S05]  /*a8a0*/  RET.REL.NODEC R6 `(_ZN7cutlass13device_kernelINS_4gemm6kernel13GemmUniversalIN4cute5tupleIJiiiiEEENS1_10collective13CollectiveMmaINS1_35MainloopSm100TmaUmmaWarpSpecializedILi3ELi2ELi4ENS5_IJNS4_1CILi2EEESB_NSA_ILi1EEEEEEEENS5_IJNSA_ILi128EEESF_SF_EEENS_10tfloat32_tENS5_IJlSC_lEEESH_SI_NS4_8TiledMMAINS4_8MMA_AtomIJNS4_23SM100_MMA_TF32_2x1SM_SSISH_SH_fLi128ELi128ELNS4_4UMMA5MajorE0ELSN_0ELNSM_7ScaleInE0ELSO_0EEEEEENS4_6LayoutINS5_IJSC_SC_SC_EEENS5_IJNSA_ILi0EEEST_ST_EEEEENS5_IJNS4_10UnderscoreESW_SW_EEEEENS4_28SM100_TMA_2SM_LOAD_MULTICASTENS4_14ComposedLayoutINS4_7SwizzleILi3ELi4ELi3EEENS4_18smem_ptr_flag_bitsILi32EEENSR_INS5_IJNSA_ILi8EEENSA_ILi32EEEEEENS5_IJS16_SC_EEEEEEEvNS4_8identityENS4_18SM100_TMA_2SM_LOADES1A_vS1B_EENS_8epilogue10collective18CollectiveEpilogueINS1E_23Sm100TmaWarpSpecializedILi4ELi2ELi16ELb1ELb0EEEJNS5_IJNSA_ILi64EEESF_SF_EEENS5_IJNSR_IS1J_SC_EENSR_INS5_IJNSA_ILi16EEESB_EEENS5_IJSC_S1J_EEEEEEEESH_SI_SH_SI_NS1E_6fusion15FusionCallbacksIS1I_NS1R_17LinearCombinationISH_fSH_fLNS_15FloatRoundStyleE2EEES1K_S1Q_JEEENS4_5SM1004TMEM4LOAD26SM100_TMEM_LOAD_32dp32b16xENS4_13SM90_TMA_LOADENS10_INS11_ILi2ELi4ELi3EEES14_NSR_INS5_IJS15_S1M_EEENS5_IJS1M_SC_EEEEEEENS4_39AutoVectorizingCopyWithAssumedAlignmentILi128EEENS4_14SM90_TMA_STOREES26_S28_S28_EEEvvEEEEvNT_6ParamsE) ;  /* 0xffffff5406d47950 */ /* 0x000fea0003c3ffff */
        .weak           $__internal_2_$__cuda_sm10x_tcgen05_guardrail_trap_unallocated_columns_being_dealloced
        .type           $__internal_2_$__cuda_sm10x_tcgen05_guardrail_trap_unallocated_columns_being_dealloced,@function
        .size           $__internal_2_$__cuda_sm10x_tcgen05_guardrail_trap_unallocated_columns_being_dealloced,(.L_x_198 - $__internal_2_$__cuda_sm10x_tcgen05_guardrail_trap_unallocated_columns_being_dealloced)
$__internal_2_$__cuda_sm10x_tcgen05_guardrail_trap_unallocated_columns_being_dealloced:
[----:B------:R-:W-:Y:S05]  /*a8b0*/  BPT.TRAP 0x1 ;  /* 0x000000040000795c */ /* 0x000fea0000300000 */
[----:B------:R-:W-:-:S04]  /*a8c0*/  HFMA2 R3, -RZ, RZ, 0, 0 ;  /* 0x00000000ff037431 */ /* 0x000fc800000001ff */
[----:B------:R-:W-:Y:S05]  /*a8d0*/  RET.REL.NODEC R2 `(_ZN7cutlass13device_kernelINS_4gemm6kernel13GemmUniversalIN4cute5tupleIJiiiiEEENS1_10collective13CollectiveMmaINS1_35MainloopSm100TmaUmmaWarpSpecializedILi3ELi2ELi4ENS5_IJNS4_1CILi2EEESB_NSA_ILi1EEEEEEEENS5_IJNSA_ILi128EEESF_SF_EEENS_10tfloat32_tENS5_IJlSC_lEEESH_SI_NS4_8TiledMMAINS4_8MMA_AtomIJNS4_23SM100_MMA_TF32_2x1SM_SSISH_SH_fLi128ELi128ELNS4_4UMMA5MajorE0ELSN_0ELNSM_7ScaleInE0ELSO_0EEEEEENS4_6LayoutINS5_IJSC_SC_SC_EEENS5_IJNSA_ILi0EEEST_ST_EEEEENS5_IJNS4_10UnderscoreESW_SW_EEEEENS4_28SM100_TMA_2SM_LOAD_MULTICASTENS4_14ComposedLayoutINS4_7SwizzleILi3ELi4ELi3EEENS4_18smem_ptr_flag_bitsILi32EEENSR_INS5_IJNSA_ILi8EEENSA_ILi32EEEEEENS5_IJS16_SC_EEEEEEEvNS4_8identityENS4_18SM100_TMA_2SM_LOADES1A_vS1B_EENS_8epilogue10collective18CollectiveEpilogueINS1E_23Sm100TmaWarpSpecializedILi4ELi2ELi16ELb1ELb0EEEJNS5_IJNSA_ILi64EEESF_SF_EEENS5_IJNSR_IS1J_SC_EENSR_INS5_IJNSA_ILi16EEESB_EEENS5_IJSC_S1J_EEEEEEEESH_SI_SH_SI_NS1E_6fusion15FusionCallbacksIS1I_NS1R_17LinearCombinationISH_fSH_fLNS_15FloatRoundStyleE2EEES1K_S1Q_JEEENS4_5SM1004TMEM4LOAD26SM100_TMEM_LOAD_32dp32b16xENS4_13SM90_TMA_LOADENS10_INS11_ILi2ELi4ELi3EEES14_NSR_INS5_IJS15_S1M_EEENS5_IJS1M_SC_EEEEEEENS4_39AutoVectorizingCopyWithAssumedAlignmentILi128EEENS4_14SM90_TMA_STOREES26_S28_S28_EEEvvEEEEvNT_6ParamsE) ;  /* 0xffffff5402c87950 */ /* 0x000fea0003c3ffff */
.L_x_197:
[----:B------:R-:W-:-:S00]  /*a8e0*/  BRA `(.L_x_197) ;  /* 0xfffffffc00fc7947 */ /* 0x000fc0000383ffff */
[----:B------:R-:W-:-:S00]  /*a8f0*/  NOP ;  /* 0x0000000000007918 */ /* 0x000fc00000000000 */
        /* <DEDUP_REMOVED lines=8> */
.L_x_198:


//--------------------- .nv.global.init           --------------------------
	.section	.nv.global.init,"aw",@progbits
.nv.global.init:
	.type		$str$27,@object
	.size		$str$27,($str$28 - $str$27)
$str$27:
        /*0000*/ 	.byte	0x28, 0x61, 0x64, 0x64, 0x72, 0x65, 0x73, 0x73, 0x20, 0x26, 0x20, 0x6d, 0x61, 0x73, 0x6b, 0x29
        /*0010*/ 	.byte	0x20, 0x3d, 0x3d, 0x20, 0x30, 0x00
	.type		$str$28,@object
	.size		$str$28,($str$26 - $str$28)
$str$28:
        /*0016*/ 	.byte	0x2f, 0x74, 0x6d, 0x70, 0x2f, 0x63, 0x75, 0x74, 0x6c, 0x61, 0x73, 0x73, 0x5f, 0x73, 0x77, 0x65
        /*0026*/ 	.byte	0x65, 0x70, 0x5f, 0x73, 0x72, 0x63, 0x2f, 0x69, 0x6e, 0x63, 0x6c, 0x75, 0x64, 0x65, 0x2f, 0x63
        /*0036*/ 	.byte	0x75, 0x74, 0x65, 0x2f, 0x70, 0x6f, 0x69, 0x6e, 0x74, 0x65, 0x72, 0x5f, 0x66, 0x6c, 0x61, 0x67
        /*0046*/ 	.byte	0x67, 0x65, 0x64, 0x2e, 0x68, 0x70, 0x70, 0x00
	.type		$str$26,@object
	.size		$str$26,($str$25 - $str$26)
$str$26:
        /*004e*/ 	.byte	0x2f, 0x74, 0x6d, 0x70, 0x2f, 0x63, 0x75, 0x74, 0x6c, 0x61, 0x73, 0x73, 0x5f, 0x73, 0x77, 0x65
        /*005e*/ 	.byte	0x65, 0x70, 0x5f, 0x73, 0x72, 0x63, 0x2f, 0x69, 0x6e, 0x63, 0x6c, 0x75, 0x64, 0x65, 0x2f, 0x63
        /*006e*/ 	.byte	0x75, 0x74, 0x65, 0x2f, 0x61, 0x74, 0x6f, 0x6d, 0x2f, 0x63, 0x6f, 0x70, 0x79, 0x5f, 0x74, 0x72
        /*007e*/ 	.byte	0x61, 0x69, 0x74, 0x73, 0x5f, 0x73, 0x6d, 0x31, 0x30, 0x30, 0x2e, 0x68, 0x70, 0x70, 0x00
	.type		$str$25,@object
	.size		$str$25,(__unnamed_1 - $str$25)
$str$25:
        /*008d*/ 	.byte	0x28, 0x28, 0x75, 0x69, 0x6e, 0x74, 0x33, 0x32, 0x5f, 0x74, 0x28, 0x74, 0x68, 0x72, 0x65, 0x61
        /*009d*/ 	.byte	0x64, 0x49, 0x64, 0x78, 0x2e, 0x78, 0x29, 0x20, 0x2f, 0x20, 0x33, 0x32, 0x29, 0x20, 0x25, 0x20
        /*00ad*/ 	.byte	0x34, 0x29, 0x20, 0x3d, 0x3d, 0x20, 0x28, 0x28, 0x28, 0x74, 0x6d, 0x65, 0x6d, 0x5f, 0x61, 0x64
        /*00bd*/ 	.byte	0x64, 0x72, 0x20, 0x3e, 0x3e, 0x20, 0x31, 0x36, 0x29, 0x20, 0x2f, 0x20, 0x33, 0x32, 0x29, 0x20
        /*00cd*/ 	.byte	0x25, 0x20, 0x34, 0x29, 0x00
	.type		__unnamed_1,@object
	.size		__unnamed_1,(__unnamed_2 - __unnamed_1)
__unnamed_1:
        /*00d2*/ 	.byte	0x61, 0x75, 0x74, 0x6f, 0x20, 0x63, 0x75, 0x74, 0x65, 0x3a, 0x3a, 0x61, 0x73, 0x5f, 0x70, 0x6f
        /* <DEDUP_REMOVED lines=24> */
        /*0262*/ 	.byte	0x43, 0x3c, 0x32, 0x30, 0x34, 0x38, 0x3e, 0x3e, 0x3e, 0x3e, 0x5d, 0x00
	.type		__unnamed_2,@object
	.size		__unnamed_2,(.L_2 - __unnamed_2)
__unnamed_2:
        /* <DEDUP_REMOVED lines=42> */
        /*050e*/ 	.byte	0x3e, 0x5d, 0x00
.L_2:


//--------------------- .nv.shared._ZN7cutlass13device_kernelINS_4gemm6kernel13GemmUniversalIN4cute5tupleIJiiiiEEENS1_10collective13CollectiveMmaINS1_35MainloopSm100TmaUmmaWarpSpecializedILi3ELi2ELi4ENS5_IJNS4_1CILi2EEESB_NSA_ILi1EEEEEEEENS5_IJNSA_ILi128EEESF_SF_EEENS_10tfloat32_tENS5_IJlSC_lEEESH_SI_NS4_8TiledMMAINS4_8MMA_AtomIJNS4_23SM100_MMA_TF32_2x1SM_SSISH_SH_fLi128ELi128ELNS4_4UMMA5MajorE0ELSN_0ELNSM_7ScaleInE0ELSO_0EEEEEENS4_6LayoutINS5_IJSC_SC_SC_EEENS5_IJNSA_ILi0EEEST_ST_EEEEENS5_IJNS4_10UnderscoreESW_SW_EEEEENS4_28SM100_TMA_2SM_LOAD_MULTICASTENS4_14ComposedLayoutINS4_7SwizzleILi3ELi4ELi3EEENS4_18smem_ptr_flag_bitsILi32EEENSR_INS5_IJNSA_ILi8EEENSA_ILi32EEEEEENS5_IJS16_SC_EEEEEEEvNS4_8identityENS4_18SM100_TMA_2SM_LOADES1A_vS1B_EENS_8epilogue10collective18CollectiveEpilogueINS1E_23Sm100TmaWarpSpecializedILi4ELi2ELi16ELb1ELb0EEEJNS5_IJNSA_ILi64EEESF_SF_EEENS5_IJNSR_IS1J_SC_EENSR_INS5_IJNSA_ILi16EEESB_EEENS5_IJSC_S1J_EEEEEEEESH_SI_SH_SI_NS1E_6fusion15FusionCallbacksIS1I_NS1R_17LinearCombinationISH_fSH_fLNS_15FloatRoundStyleE2EEES1K_S1Q_JEEENS4_5SM1004TMEM4LOAD26SM100_TMEM_LOAD_32dp32b16xENS4_13SM90_TMA_LOADENS10_INS11_ILi2ELi4ELi3EEES14_NSR_INS5_IJS15_S1M_EEENS5_IJS1M_SC_EEEEEEENS4_39AutoVectorizingCopyWithAssumedAlignmentILi128EEENS4_14SM90_TMA_STOREES26_S28_S28_EEEvvEEEEvNT_6ParamsE --------------------------
	.section	.nv.shared._ZN7cutlass13device_kernelINS_4gemm6kernel13GemmUniversalIN4cute5tupleIJiiiiEEENS1_10collective13CollectiveMmaINS1_35MainloopSm100TmaUmmaWarpSpecializedILi3ELi2ELi4ENS5_IJNS4_1CILi2EEESB_NSA_ILi1EEEEEEEENS5_IJNSA_ILi128EEESF_SF_EEENS_10tfloat32_tENS5_IJlSC_lEEESH_SI_NS4_8TiledMMAINS4_8MMA_AtomIJNS4_23SM100_MMA_TF32_2x1SM_SSISH_SH_fLi128ELi128ELNS4_4UMMA5MajorE0ELSN_0ELNSM_7ScaleInE0ELSO_0EEEEEENS4_6LayoutINS5_IJSC_SC_SC_EEENS5_IJNSA_ILi0EEEST_ST_EEEEENS5_IJNS4_10UnderscoreESW_SW_EEEEENS4_28SM100_TMA_2SM_LOAD_MULTICASTENS4_14ComposedLayoutINS4_7SwizzleILi3ELi4ELi3EEENS4_18smem_ptr_flag_bitsILi32EEENSR_INS5_IJNSA_ILi8EEENSA_ILi32EEEEEENS5_IJS16_SC_EEEEEEEvNS4_8identityENS4_18SM100_TMA_2SM_LOADES1A_vS1B_EENS_8epilogue10collective18CollectiveEpilogueINS1E_23Sm100TmaWarpSpecializedILi4ELi2ELi16ELb1ELb0EEEJNS5_IJNSA_ILi64EEESF_SF_EEENS5_IJNSR_IS1J_SC_EENSR_INS5_IJNSA_ILi16EEESB_EEENS5_IJSC_S1J_EEEEEEEESH_SI_SH_SI_NS1E_6fusion15FusionCallbacksIS1I_NS1R_17LinearCombinationISH_fSH_fLNS_15FloatRoundStyleE2EEES1K_S1Q_JEEENS4_5SM1004TMEM4LOAD26SM100_TMEM_LOAD_32dp32b16xENS4_13SM90_TMA_LOADENS10_INS11_ILi2ELi4ELi3EEES14_NSR_INS5_IJS15_S1M_EEENS5_IJS1M_SC_EEEEEEENS4_39AutoVectorizingCopyWithAssumedAlignmentILi128EEENS4_14SM90_TMA_STOREES26_S28_S28_EEEvvEEEEvNT_6ParamsE,"aw",@nobits
	.sectionflags	@""
	.align	16
	.zero		1024


//--------------------- .nv.shared.reserved.0     --------------------------
	.section	.nv.shared.reserved.0,"aw",@nobits
	.weak		__nv_reservedSMEM_offset_0_alias
	.size		__nv_reservedSMEM_offset_0_alias, 0, 64
	.other		__nv_reservedSMEM_offset_0_alias,@"STO_CUDA_RESERVED_SHARED STV_DEFAULT"
__nv_reservedSMEM_offset_0_alias:
	.zero		0
.nv.shared.reserved.0:
	.zero		64
	.weak		__nv_reservedSMEM_tcgen05_partition
	.type		__nv_reservedSMEM_tcgen05_partition,@object
	.size		__nv_reservedSMEM_tcgen05_partition,(.L_0 - __nv_reservedSMEM_tcgen05_partition)
__nv_reservedSMEM_tcgen05_partition:
	.zero		32
.L_0:


//--------------------- .nv.global                --------------------------
	.section	.nv.global,"aw",@nobits
.nv.global:
	.type		_ZN40_INTERNAL_4a9369bc_4_k_cu_8603a433_100824cute1_E,@object
	.size		_ZN40_INTERNAL_4a9369bc_4_k_cu_8603a433_100824cute1_E,(_ZN40_INTERNAL_4a9369bc_4_k_cu_8603a433_100824cuda3std3__45__cpo6cbeginE - _ZN40_INTERNAL_4a9369bc_4_k_cu_8603a433_100824cute1_E)
_ZN40_INTERNAL_4a9369bc_4_k_cu_8603a433_100824cute1_E:
	.zero		1
	.type		_ZN40_INTERNAL_4a9369bc_4_k_cu_8603a433_100824cuda3std3__45__cpo6cbeginE,@object
	.size		_ZN40_INTERNAL_4a9369bc_4_k_cu_8603a433_100824cuda3std3__45__cpo6cbeginE,(_ZN40_INTERNAL_4a9369bc_4_k_cu_8603a433_100824cuda3std3__48in_placeE - _ZN40_INTERNAL_4a9369bc_4_k_cu_8603a433_100824cuda3std3__45__cpo6cbeginE)
_ZN40_INTERNAL_4a9369bc_4_k_cu_8603a433_100824cuda3std3__45__cpo6cbeginE:
	.zero		1
	.type		_ZN40_INTERNAL_4a9369bc_4_k_cu_8603a433_100824cuda3std3__48in_placeE,@object
	.size		_ZN40_INTERNAL_4a9369bc_4_k_cu_8603a433_100824cuda3std3__48in_placeE,(_ZN40_INTERNAL_4a9369bc_4_k_cu_8603a433_100824cuda3std6ranges3__45__cpo9iter_moveE - _ZN40_INTERNAL_4a9369bc_4_k_cu_8603a433_100824cuda3std3__48in_placeE)
_ZN40_INTERNAL_4a9369bc_4_k_cu_8603a433_100824cuda3std3__48in_placeE:
	.zero		1
	.type		_ZN40_INTERNAL_4a9369bc_4_k_cu_8603a433_100824cuda3std6ranges3__45__cpo9iter_moveE,@object
	.size		_ZN40_INTERNAL_4a9369bc_4_k_cu_8603a433_100824cuda3std6ranges3__45__cpo9iter_moveE,(_ZN40_INTERNAL_4a9369bc_4_k_cu_8603a433_100824cuda3std3__45__cpo5beginE - _ZN40_INTERNAL_4a9369bc_4_k_cu_8603a433_100824cuda3std6ranges3__45__cpo9iter_moveE)
_ZN40_INTERNAL_4a9369bc_4_k_cu_8603a433_100824cuda3std6ranges3__45__cpo9iter_moveE:
	.zero		1
	.type		_ZN40_INTERNAL_4a9369bc_4_k_cu_8603a433_100824cuda3std3__45__cpo5beginE,@object
	.size		_ZN40_INTERNAL_4a9369bc_4_k_cu_8603a433_100824cuda3std3__45__cpo5beginE,(_ZN40_INTERNAL_4a9369bc_4_k_cu_8603a433_100824cuda3std3__442_GLOBAL__N__4a9369bc_4_k_cu_8603a433_100826ignoreE - _ZN40_INTERNAL_4a9369bc_4_k_cu_8603a433_100824cuda3std3__45__cpo5beginE)
_ZN40_INTERNAL_4a9369bc_4_k_cu_8603a433_100824cuda3std3__45__cpo5beginE:
	.zero		1
	.type		_ZN40_INTERNAL_4a9369bc_4_k_cu_8603a433_100824cuda3std3__442_GLOBAL__N__4a9369bc_4_k_cu_8603a433_100826ignoreE,@object
	.size		_ZN40_INTERNAL_4a9369bc_4_k_cu_8603a433_100824cuda3std3__442_GLOBAL__N__4a9369bc_4_k_cu_8603a433_100826ignoreE,(_ZN40_INTERNAL_4a9369bc_4_k_cu_8603a433_100824cute7productE - _ZN40_INTERNAL_4a9369bc_4_k_cu_8603a433_100824cuda3std3__442_GLOBAL__N__4a9369bc_4_k_cu_8603a433_100826ignoreE)
_ZN40_INTERNAL_4a9369bc_4_k_cu_8603a433_100824cuda3std3__442_GLOBAL__N__4a9369bc_4_k_cu_8603a433_100826ignoreE:
	.zero		1
	.type		_ZN40_INTERNAL_4a9369bc_4_k_cu_8603a433_100824cute7productE,@object
	.size		_ZN40_INTERNAL_4a9369bc_4_k_cu_8603a433_100824cute7productE,(_ZN40_INTERNAL_4a9369bc_4_k_cu_8603a433_100824cuda3std3__45__cpo3endE - _ZN40_INTERNAL_4a9369bc_4_k_cu_8603a433_100824cute7productE)
_ZN40_INTERNAL_4a9369bc_4_k_cu_8603a433_100824cute7productE:
	.zero		1
	.type		_ZN40_INTERNAL_4a9369bc_4_k_cu_8603a433_100824cuda3std3__45__cpo3endE,@object
	.size		_ZN40_INTERNAL_4a9369bc_4_k_cu_8603a433_100824cuda3std3__45__cpo3endE,(_ZN40_INTERNAL_4a9369bc_4_k_cu_8603a433_100824cuda3std3__419piecewise_constructE - _ZN40_INTERNAL_4a9369bc_4_k_cu_8603a433_100824cuda3std3__45__cpo3endE)
_ZN40_INTERNAL_4a9369bc_4_k_cu_8603a433_100824cuda3std3__45__cpo3endE:
	.zero		1
	.type		_ZN40_INTERNAL_4a9369bc_4_k_cu_8603a433_100824cuda3std3__419piecewise_constructE,@object
	.size		_ZN40_INTERNAL_4a9369bc_4_k_cu_8603a433_100824cuda3std3__419piecewise_constructE,(_ZN40_INTERNAL_4a9369bc_4_k_cu_8603a433_100824cuda3std3__45__cpo4cendE - _ZN40_INTERNAL_4a9369bc_4_k_cu_8603a433_100824cuda3std3__419piecewise_constructE)
_ZN40_INTERNAL_4a9369bc_4_k_cu_8603a433_100824cuda3std3__419piecewise_constructE:
	.zero		1
	.type		_ZN40_INTERNAL_4a9369bc_4_k_cu_8603a433_100824cuda3std3__45__cpo4cendE,@object
	.size		_ZN40_INTERNAL_4a9369bc_4_k_cu_8603a433_100824cuda3std3__45__cpo4cendE,(_ZN40_INTERNAL_4a9369bc_4_k_cu_8603a433_100824cuda3std6ranges3__45__cpo4swapE - _ZN40_INTERNAL_4a9369bc_4_k_cu_8603a433_100824cuda3std3__45__cpo4cendE)
_ZN40_INTERNAL_4a9369bc_4_k_cu_8603a433_100824cuda3std3__45__cpo4cendE:
	.zero		1
	.type		_ZN40_INTERNAL_4a9369bc_4_k_cu_8603a433_100824cuda3std6ranges3__45__cpo4swapE,@object
	.size		_ZN40_INTERNAL_4a9369bc_4_k_cu_8603a433_100824cuda3std6ranges3__45__cpo4swapE,(.L_10 - _ZN40_INTERNAL_4a9369bc_4_k_cu_8603a433_100824cuda3std6ranges3__45__cpo4swapE)
_ZN40_INTERNAL_4a9369bc_4_k_cu_8603a433_100824cuda3std6ranges3__45__cpo4swapE:
	.zero		1
.L_10:


//--------------------- .nv.constant0._ZN7cutlass13device_kernelINS_4gemm6kernel13GemmUniversalIN4cute5tupleIJiiiiEEENS1_10collective13CollectiveMmaINS1_35MainloopSm100TmaUmmaWarpSpecializedILi3ELi2ELi4ENS5_IJNS4_1CILi2EEESB_NSA_ILi1EEEEEEEENS5_IJNSA_ILi128EEESF_SF_EEENS_10tfloat32_tENS5_IJlSC_lEEESH_SI_NS4_8TiledMMAINS4_8MMA_AtomIJNS4_23SM100_MMA_TF32_2x1SM_SSISH_SH_fLi128ELi128ELNS4_4UMMA5MajorE0ELSN_0ELNSM_7ScaleInE0ELSO_0EEEEEENS4_6LayoutINS5_IJSC_SC_SC_EEENS5_IJNSA_ILi0EEEST_ST_EEEEENS5_IJNS4_10UnderscoreESW_SW_EEEEENS4_28SM100_TMA_2SM_LOAD_MULTICASTENS4_14ComposedLayoutINS4_7SwizzleILi3ELi4ELi3EEENS4_18smem_ptr_flag_bitsILi32EEENSR_INS5_IJNSA_ILi8EEENSA_ILi32EEEEEENS5_IJS16_SC_EEEEEEEvNS4_8identityENS4_18SM100_TMA_2SM_LOADES1A_vS1B_EENS_8epilogue10collective18CollectiveEpilogueINS1E_23Sm100TmaWarpSpecializedILi4ELi2ELi16ELb1ELb0EEEJNS5_IJNSA_ILi64EEESF_SF_EEENS5_IJNSR_IS1J_SC_EENSR_INS5_IJNSA_ILi16EEESB_EEENS5_IJSC_S1J_EEEEEEEESH_SI_SH_SI_NS1E_6fusion15FusionCallbacksIS1I_NS1R_17LinearCombinationISH_fSH_fLNS_15FloatRoundStyleE2EEES1K_S1Q_JEEENS4_5SM1004TMEM4LOAD26SM100_TMEM_LOAD_32dp32b16xENS4_13SM90_TMA_LOADENS10_INS11_ILi2ELi4ELi3EEES14_NSR_INS5_IJS15_S1M_EEENS5_IJS1M_SC_EEEEEEENS4_39AutoVectorizingCopyWithAssumedAlignmentILi128EEENS4_14SM90_TMA_STOREES26_S28_S28_EEEvvEEEEvNT_6ParamsE --------------------------
	.section	.nv.constant0._ZN7cutlass13device_kernelINS_4gemm6kernel13GemmUniversalIN4cute5tupleIJiiiiEEENS1_10collective13CollectiveMmaINS1_35MainloopSm100TmaUmmaWarpSpecializedILi3ELi2ELi4ENS5_IJNS4_1CILi2EEESB_NSA_ILi1EEEEEEEENS5_IJNSA_ILi128EEESF_SF_EEENS_10tfloat32_tENS5_IJlSC_lEEESH_SI_NS4_8TiledMMAINS4_8MMA_AtomIJNS4_23SM100_MMA_TF32_2x1SM_SSISH_SH_fLi128ELi128ELNS4_4UMMA5MajorE0ELSN_0ELNSM_7ScaleInE0ELSO_0EEEEEENS4_6LayoutINS5_IJSC_SC_SC_EEENS5_IJNSA_ILi0EEEST_ST_EEEEENS5_IJNS4_10UnderscoreESW_SW_EEEEENS4_28SM100_TMA_2SM_LOAD_MULTICASTENS4_14ComposedLayoutINS4_7SwizzleILi3ELi4ELi3EEENS4_18smem_ptr_flag_bitsILi32EEENSR_INS5_IJNSA_ILi8EEENSA_ILi32EEEEEENS5_IJS16_SC_EEEEEEEvNS4_8identityENS4_18SM100_TMA_2SM_LOADES1A_vS1B_EENS_8epilogue10collective18CollectiveEpilogueINS1E_23Sm100TmaWarpSpecializedILi4ELi2ELi16ELb1ELb0EEEJNS5_IJNSA_ILi64EEESF_SF_EEENS5_IJNSR_IS1J_SC_EENSR_INS5_IJNSA_ILi16EEESB_EEENS5_IJSC_S1J_EEEEEEEESH_SI_SH_SI_NS1E_6fusion15FusionCallbacksIS1I_NS1R_17LinearCombinationISH_fSH_fLNS_15FloatRoundStyleE2EEES1K_S1Q_JEEENS4_5SM1004TMEM4LOAD26SM100_TMEM_LOAD_32dp32b16xENS4_13SM90_TMA_LOADENS10_INS11_ILi2ELi4ELi3EEES14_NSR_INS5_IJS15_S1M_EEENS5_IJS1M_SC_EEEEEEENS4_39AutoVectorizingCopyWithAssumedAlignmentILi128EEENS4_14SM90_TMA_STOREES26_S28_S28_EEEvvEEEEvNT_6ParamsE,"a",@progbits
	.sectionflags	@""
	.align	4
.nv.constant0._ZN7cutlass13device_kernelINS_4gemm6kernel13GemmUniversalIN4cute5tupleIJiiiiEEENS1_10collective13CollectiveMmaINS1_35MainloopSm100TmaUmmaWarpSpecializedILi3ELi2ELi4ENS5_IJNS4_1CILi2EEESB_NSA_ILi1EEEEEEEENS5_IJNSA_ILi128EEESF_SF_EEENS_10tfloat32_tENS5_IJlSC_lEEESH_SI_NS4_8TiledMMAINS4_8MMA_AtomIJNS4_23SM100_MMA_TF32_2x1SM_SSISH_SH_fLi128ELi128ELNS4_4UMMA5MajorE0ELSN_0ELNSM_7ScaleInE0ELSO_0EEEEEENS4_6LayoutINS5_IJSC_SC_SC_EEENS5_IJNSA_ILi0EEEST_ST_EEEEENS5_IJNS4_10UnderscoreESW_SW_EEEEENS4_28SM100_TMA_2SM_LOAD_MULTICASTENS4_14ComposedLayoutINS4_7SwizzleILi3ELi4ELi3EEENS4_18smem_ptr_flag_bitsILi32EEENSR_INS5_IJNSA_ILi8EEENSA_ILi32EEEEEENS5_IJS16_SC_EEEEEEEvNS4_8identityENS4_18SM100_TMA_2SM_LOADES1A_vS1B_EENS_8epilogue10collective18CollectiveEpilogueINS1E_23Sm100TmaWarpSpecializedILi4ELi2ELi16ELb1ELb0EEEJNS5_IJNSA_ILi64EEESF_SF_EEENS5_IJNSR_IS1J_SC_EENSR_INS5_IJNSA_ILi16EEESB_EEENS5_IJSC_S1J_EEEEEEEESH_SI_SH_SI_NS1E_6fusion15FusionCallbacksIS1I_NS1R_17LinearCombinationISH_fSH_fLNS_15FloatRoundStyleE2EEES1K_S1Q_JEEENS4_5SM1004TMEM4LOAD26SM100_TMEM_LOAD_32dp32b16xENS4_13SM90_TMA_LOADENS10_INS11_ILi2ELi4ELi3EEES14_NSR_INS5_IJS15_S1M_EEENS5_IJS1M_SC_EEEEEEENS4_39AutoVectorizingCopyWithAssumedAlignmentILi128EEENS4_14SM90_TMA_STOREES26_S28_S28_EEEvvEEEEvNT_6ParamsE:
	.zero		2944


//--------------------- SYMBOLS --------------------------

	.type		.nv.reservedSmem.offset0,@object
	.size		.nv.reservedSmem.offset0,0x4
	.type		.nv.reservedSmem.cap,@object
	.size		.nv.reservedSmem.cap,0x4
	.type		__assertfail,@function
